//
// Generated by NVIDIA NVVM Compiler
//
// Compiler Build ID: CL-36424714
// Cuda compilation tools, release 13.0, V13.0.88
// Based on NVVM 20.0.0
//

.version 9.0
.target sm_100
.address_size 64

	// .globl	grayscale

.visible .entry grayscale(
	.param .u64 .ptr .align 1 grayscale_param_0,
	.param .u64 .ptr .align 1 grayscale_param_1,
	.param .u32 grayscale_param_2,
	.param .u32 grayscale_param_3
)
{
	.reg .pred 	%p<4>;
	.reg .b16 	%rs<6>;
	.reg .b32 	%r<16>;
	.reg .b32 	%f<7>;
	.reg .b64 	%rd<8>;

	ld.param.u64 	%rd1, [grayscale_param_0];
	ld.param.u64 	%rd2, [grayscale_param_1];
	ld.param.u32 	%r3, [grayscale_param_2];
	ld.param.u32 	%r4, [grayscale_param_3];
	mov.u32 	%r6, %ctaid.x;
	mov.u32 	%r7, %ntid.x;
	mov.u32 	%r8, %tid.x;
	mad.lo.s32 	%r1, %r6, %r7, %r8;
	mov.u32 	%r9, %ctaid.y;
	mov.u32 	%r10, %ntid.y;
	mov.u32 	%r11, %tid.y;
	mad.lo.s32 	%r12, %r9, %r10, %r11;
	setp.ge.s32 	%p1, %r1, %r3;
	setp.ge.s32 	%p2, %r12, %r4;
	or.pred  	%p3, %p1, %p2;
	@%p3 bra 	$L__BB0_2;
	cvta.to.global.u64 	%rd3, %rd1;
	cvta.to.global.u64 	%rd4, %rd2;
	mad.lo.s32 	%r13, %r3, %r12, %r1;
	shl.b32 	%r14, %r13, 2;
	cvt.s64.s32 	%rd5, %r14;
	add.s64 	%rd6, %rd3, %rd5;
	ld.global.u8 	%rs1, [%rd6];
	ld.global.u8 	%rs2, [%rd6+1];
	ld.global.u8 	%rs3, [%rd6+2];
	ld.global.u8 	%rs4, [%rd6+3];
	cvt.rn.f32.u16 	%f1, %rs1;
	cvt.rn.f32.u16 	%f2, %rs2;
	mul.f32 	%f3, %f2, 0f3F1645A2;
	fma.rn.f32 	%f4, %f1, 0f3E991687, %f3;
	cvt.rn.f32.u16 	%f5, %rs3;
	fma.rn.f32 	%f6, %f5, 0f3DE978D5, %f4;
	cvt.rzi.u32.f32 	%r15, %f6;
	cvt.u16.u32 	%rs5, %r15;
	add.s64 	%rd7, %rd4, %rd5;
	st.global.u8 	[%rd7], %rs5;
	st.global.u8 	[%rd7+1], %rs5;
	st.global.u8 	[%rd7+2], %rs5;
	st.global.u8 	[%rd7+3], %rs4;
$L__BB0_2:
	ret;

}
	// .globl	brightness
.visible .entry brightness(
	.param .u64 .ptr .align 1 brightness_param_0,
	.param .u64 .ptr .align 1 brightness_param_1,
	.param .u32 brightness_param_2,
	.param .u32 brightness_param_3,
	.param .f32 brightness_param_4
)
{
	.reg .pred 	%p<4>;
	.reg .b16 	%rs<5>;
	.reg .b32 	%r<24>;
	.reg .b32 	%f<8>;
	.reg .b64 	%rd<8>;

	ld.param.u64 	%rd1, [brightness_param_0];
	ld.param.u64 	%rd2, [brightness_param_1];
	ld.param.u32 	%r3, [brightness_param_2];
	ld.param.u32 	%r4, [brightness_param_3];
	ld.param.f32 	%f1, [brightness_param_4];
	mov.u32 	%r6, %ctaid.x;
	mov.u32 	%r7, %ntid.x;
	mov.u32 	%r8, %tid.x;
	mad.lo.s32 	%r1, %r6, %r7, %r8;
	mov.u32 	%r9, %ctaid.y;
	mov.u32 	%r10, %ntid.y;
	mov.u32 	%r11, %tid.y;
	mad.lo.s32 	%r12, %r9, %r10, %r11;
	setp.ge.s32 	%p1, %r1, %r3;
	setp.ge.s32 	%p2, %r12, %r4;
	or.pred  	%p3, %p1, %p2;
	@%p3 bra 	$L__BB1_2;
	cvta.to.global.u64 	%rd3, %rd1;
	cvta.to.global.u64 	%rd4, %rd2;
	mad.lo.s32 	%r13, %r3, %r12, %r1;
	shl.b32 	%r14, %r13, 2;
	cvt.s64.s32 	%rd5, %r14;
	add.s64 	%rd6, %rd3, %rd5;
	ld.global.u8 	%rs1, [%rd6];
	cvt.rn.f32.u16 	%f2, %rs1;
	mul.f32 	%f3, %f1, %f2;
	cvt.rzi.s32.f32 	%r15, %f3;
	max.s32 	%r16, %r15, 0;
	min.s32 	%r17, %r16, 255;
	add.s64 	%rd7, %rd4, %rd5;
	st.global.u8 	[%rd7], %r17;
	ld.global.u8 	%rs2, [%rd6+1];
	cvt.rn.f32.u16 	%f4, %rs2;
	mul.f32 	%f5, %f1, %f4;
	cvt.rzi.s32.f32 	%r18, %f5;
	max.s32 	%r19, %r18, 0;
	min.s32 	%r20, %r19, 255;
	st.global.u8 	[%rd7+1], %r20;
	ld.global.u8 	%rs3, [%rd6+2];
	cvt.rn.f32.u16 	%f6, %rs3;
	mul.f32 	%f7, %f1, %f6;
	cvt.rzi.s32.f32 	%r21, %f7;
	max.s32 	%r22, %r21, 0;
	min.s32 	%r23, %r22, 255;
	st.global.u8 	[%rd7+2], %r23;
	ld.global.u8 	%rs4, [%rd6+3];
	st.global.u8 	[%rd7+3], %rs4;
$L__BB1_2:
	ret;

}
	// .globl	invert
.visible .entry invert(
	.param .u64 .ptr .align 1 invert_param_0,
	.param .u64 .ptr .align 1 invert_param_1,
	.param .u32 invert_param_2,
	.param .u32 invert_param_3
)
{
	.reg .pred 	%p<4>;
	.reg .b16 	%rs<8>;
	.reg .b32 	%r<15>;
	.reg .b64 	%rd<8>;

	ld.param.u64 	%rd1, [invert_param_0];
	ld.param.u64 	%rd2, [invert_param_1];
	ld.param.u32 	%r3, [invert_param_2];
	ld.param.u32 	%r4, [invert_param_3];
	mov.u32 	%r6, %ctaid.x;
	mov.u32 	%r7, %ntid.x;
	mov.u32 	%r8, %tid.x;
	mad.lo.s32 	%r1, %r6, %r7, %r8;
	mov.u32 	%r9, %ctaid.y;
	mov.u32 	%r10, %ntid.y;
	mov.u32 	%r11, %tid.y;
	mad.lo.s32 	%r12, %r9, %r10, %r11;
	setp.ge.s32 	%p1, %r1, %r3;
	setp.ge.s32 	%p2, %r12, %r4;
	or.pred  	%p3, %p1, %p2;
	@%p3 bra 	$L__BB2_2;
	cvta.to.global.u64 	%rd3, %rd1;
	cvta.to.global.u64 	%rd4, %rd2;
	mad.lo.s32 	%r13, %r3, %r12, %r1;
	shl.b32 	%r14, %r13, 2;
	cvt.s64.s32 	%rd5, %r14;
	add.s64 	%rd6, %rd3, %rd5;
	ld.global.u8 	%rs1, [%rd6];
	not.b16 	%rs2, %rs1;
	add.s64 	%rd7, %rd4, %rd5;
	st.global.u8 	[%rd7], %rs2;
	ld.global.u8 	%rs3, [%rd6+1];
	not.b16 	%rs4, %rs3;
	st.global.u8 	[%rd7+1], %rs4;
	ld.global.u8 	%rs5, [%rd6+2];
	not.b16 	%rs6, %rs5;
	st.global.u8 	[%rd7+2], %rs6;
	ld.global.u8 	%rs7, [%rd6+3];
	st.global.u8 	[%rd7+3], %rs7;
$L__BB2_2:
	ret;

}
	// .globl	blur
.visible .entry blur(
	.param .u64 .ptr .align 1 blur_param_0,
	.param .u64 .ptr .align 1 blur_param_1,
	.param .u32 blur_param_2,
	.param .u32 blur_param_3,
	.param .u32 blur_param_4
)
{
	.reg .pred 	%p<47>;
	.reg .b16 	%rs<23>;
	.reg .b32 	%r<107>;
	.reg .b32 	%f<123>;
	.reg .b64 	%rd<22>;

	ld.param.u64 	%rd3, [blur_param_0];
	ld.param.u64 	%rd2, [blur_param_1];
	ld.param.u32 	%r53, [blur_param_2];
	ld.param.u32 	%r56, [blur_param_3];
	ld.param.u32 	%r55, [blur_param_4];
	cvta.to.global.u64 	%rd1, %rd3;
	mov.u32 	%r57, %ctaid.x;
	mov.u32 	%r58, %ntid.x;
	mul.lo.s32 	%r1, %r57, %r58;
	mov.u32 	%r2, %tid.x;
	add.s32 	%r3, %r1, %r2;
	mov.u32 	%r59, %ctaid.y;
	mov.u32 	%r60, %ntid.y;
	mov.u32 	%r61, %tid.y;
	mad.lo.s32 	%r62, %r59, %r60, %r61;
	setp.ge.s32 	%p2, %r3, %r53;
	setp.ge.s32 	%p3, %r62, %r56;
	or.pred  	%p4, %p2, %p3;
	@%p4 bra 	$L__BB3_26;
	neg.s32 	%r5, %r55;
	setp.lt.s32 	%p5, %r55, 0;
	mov.f32 	%f106, 0f00000000;
	mov.f32 	%f105, %f106;
	mov.f32 	%f104, %f106;
	mov.f32 	%f122, %f106;
	@%p5 bra 	$L__BB3_25;
	shl.b32 	%r64, %r55, 1;
	and.b32  	%r6, %r55, 1;
	sub.s32 	%r7, 1, %r55;
	and.b32  	%r65, %r64, -4;
	neg.s32 	%r8, %r65;
	shl.b32 	%r66, %r1, 2;
	shl.b32 	%r67, %r2, 2;
	add.s32 	%r68, %r66, %r67;
	shl.b32 	%r69, %r55, 2;
	sub.s32 	%r9, %r68, %r69;
	shl.b32 	%r10, %r53, 2;
	sub.s32 	%r11, %r3, %r55;
	mov.f32 	%f104, 0f00000000;
	mov.b32 	%r101, 0;
	mov.u32 	%r88, %r5;
	mov.f32 	%f105, %f104;
	mov.f32 	%f106, %f104;
$L__BB3_3:
	setp.lt.u32 	%p6, %r55, 2;
	add.s32 	%r14, %r88, %r62;
	setp.gt.s32 	%p7, %r14, -1;
	setp.lt.s32 	%p8, %r14, %r56;
	and.pred  	%p1, %p7, %p8;
	mul.lo.s32 	%r15, %r14, %r53;
	mov.u32 	%r104, %r5;
	@%p6 bra 	$L__BB3_15;
	mad.lo.s32 	%r92, %r10, %r14, %r9;
	add.s32 	%r70, %r11, %r15;
	shl.b32 	%r90, %r70, 2;
	mov.u32 	%r91, %r11;
	mov.u32 	%r93, %r8;
	mov.u32 	%r94, %r7;
$L__BB3_5:
	.pragma "nounroll";
	setp.gt.s32 	%p9, %r91, -1;
	setp.lt.s32 	%p10, %r91, %r53;
	and.pred  	%p11, %p9, %p10;
	and.pred  	%p12, %p11, %p1;
	not.pred 	%p13, %p12;
	@%p13 bra 	$L__BB3_7;
	cvt.s64.s32 	%rd4, %r90;
	add.s64 	%rd5, %rd1, %rd4;
	ld.global.u8 	%rs1, [%rd5];
	cvt.rn.f32.u16 	%f62, %rs1;
	add.f32 	%f106, %f106, %f62;
	ld.global.u8 	%rs2, [%rd5+1];
	cvt.rn.f32.u16 	%f63, %rs2;
	add.f32 	%f105, %f105, %f63;
	ld.global.u8 	%rs3, [%rd5+2];
	cvt.rn.f32.u16 	%f64, %rs3;
	add.f32 	%f104, %f104, %f64;
	add.s32 	%r101, %r101, 1;
$L__BB3_7:
	add.s32 	%r71, %r91, 1;
	setp.gt.s32 	%p14, %r71, -1;
	setp.lt.s32 	%p15, %r71, %r53;
	and.pred  	%p16, %p14, %p15;
	and.pred  	%p17, %p16, %p1;
	not.pred 	%p18, %p17;
	@%p18 bra 	$L__BB3_9;
	add.s32 	%r72, %r92, 4;
	cvt.s64.s32 	%rd6, %r72;
	add.s64 	%rd7, %rd1, %rd6;
	ld.global.u8 	%rs4, [%rd7];
	cvt.rn.f32.u16 	%f65, %rs4;
	add.f32 	%f106, %f106, %f65;
	ld.global.u8 	%rs5, [%rd7+1];
	cvt.rn.f32.u16 	%f66, %rs5;
	add.f32 	%f105, %f105, %f66;
	ld.global.u8 	%rs6, [%rd7+2];
	cvt.rn.f32.u16 	%f67, %rs6;
	add.f32 	%f104, %f104, %f67;
	add.s32 	%r101, %r101, 1;
$L__BB3_9:
	add.s32 	%r73, %r91, 2;
	setp.gt.s32 	%p19, %r73, -1;
	setp.lt.s32 	%p20, %r73, %r53;
	and.pred  	%p21, %p19, %p20;
	and.pred  	%p22, %p21, %p1;
	not.pred 	%p23, %p22;
	@%p23 bra 	$L__BB3_11;
	add.s32 	%r74, %r92, 8;
	cvt.s64.s32 	%rd8, %r74;
	add.s64 	%rd9, %rd1, %rd8;
	ld.global.u8 	%rs7, [%rd9];
	cvt.rn.f32.u16 	%f68, %rs7;
	add.f32 	%f106, %f106, %f68;
	ld.global.u8 	%rs8, [%rd9+1];
	cvt.rn.f32.u16 	%f69, %rs8;
	add.f32 	%f105, %f105, %f69;
	ld.global.u8 	%rs9, [%rd9+2];
	cvt.rn.f32.u16 	%f70, %rs9;
	add.f32 	%f104, %f104, %f70;
	add.s32 	%r101, %r101, 1;
$L__BB3_11:
	add.s32 	%r75, %r91, 3;
	setp.gt.s32 	%p24, %r75, -1;
	setp.lt.s32 	%p25, %r75, %r53;
	and.pred  	%p26, %p24, %p25;
	and.pred  	%p27, %p26, %p1;
	not.pred 	%p28, %p27;
	@%p28 bra 	$L__BB3_13;
	add.s32 	%r76, %r92, 12;
	cvt.s64.s32 	%rd10, %r76;
	add.s64 	%rd11, %rd1, %rd10;
	ld.global.u8 	%rs10, [%rd11];
	cvt.rn.f32.u16 	%f71, %rs10;
	add.f32 	%f106, %f106, %f71;
	ld.global.u8 	%rs11, [%rd11+1];
	cvt.rn.f32.u16 	%f72, %rs11;
	add.f32 	%f105, %f105, %f72;
	ld.global.u8 	%rs12, [%rd11+2];
	cvt.rn.f32.u16 	%f73, %rs12;
	add.f32 	%f104, %f104, %f73;
	add.s32 	%r101, %r101, 1;
$L__BB3_13:
	add.s32 	%r94, %r94, 4;
	add.s32 	%r93, %r93, 4;
	add.s32 	%r92, %r92, 16;
	add.s32 	%r91, %r91, 4;
	add.s32 	%r90, %r90, 16;
	setp.ne.s32 	%p29, %r93, 0;
	@%p29 bra 	$L__BB3_5;
	add.s32 	%r104, %r94, -1;
$L__BB3_15:
	setp.eq.s32 	%p30, %r6, 0;
	@%p30 bra 	$L__BB3_21;
	add.s32 	%r40, %r104, %r3;
	setp.gt.s32 	%p31, %r40, -1;
	setp.lt.s32 	%p32, %r40, %r53;
	and.pred  	%p33, %p31, %p32;
	and.pred  	%p34, %p33, %p1;
	not.pred 	%p35, %p34;
	@%p35 bra 	$L__BB3_18;
	add.s32 	%r77, %r40, %r15;
	shl.b32 	%r78, %r77, 2;
	cvt.s64.s32 	%rd12, %r78;
	add.s64 	%rd13, %rd1, %rd12;
	ld.global.u8 	%rs13, [%rd13];
	cvt.rn.f32.u16 	%f74, %rs13;
	add.f32 	%f106, %f106, %f74;
	ld.global.u8 	%rs14, [%rd13+1];
	cvt.rn.f32.u16 	%f75, %rs14;
	add.f32 	%f105, %f105, %f75;
	ld.global.u8 	%rs15, [%rd13+2];
	cvt.rn.f32.u16 	%f76, %rs15;
	add.f32 	%f104, %f104, %f76;
	add.s32 	%r101, %r101, 1;
$L__BB3_18:
	add.s32 	%r43, %r40, 1;
	setp.gt.s32 	%p36, %r43, -1;
	setp.lt.s32 	%p37, %r43, %r53;
	and.pred  	%p38, %p36, %p37;
	and.pred  	%p39, %p38, %p1;
	not.pred 	%p40, %p39;
	@%p40 bra 	$L__BB3_20;
	add.s32 	%r79, %r43, %r15;
	shl.b32 	%r80, %r79, 2;
	cvt.s64.s32 	%rd14, %r80;
	add.s64 	%rd15, %rd1, %rd14;
	ld.global.u8 	%rs16, [%rd15];
	cvt.rn.f32.u16 	%f77, %rs16;
	add.f32 	%f106, %f106, %f77;
	ld.global.u8 	%rs17, [%rd15+1];
	cvt.rn.f32.u16 	%f78, %rs17;
	add.f32 	%f105, %f105, %f78;
	ld.global.u8 	%rs18, [%rd15+2];
	cvt.rn.f32.u16 	%f79, %rs18;
	add.f32 	%f104, %f104, %f79;
	add.s32 	%r101, %r101, 1;
$L__BB3_20:
	add.s32 	%r104, %r104, 2;
$L__BB3_21:
	add.s32 	%r49, %r104, %r3;
	setp.gt.s32 	%p41, %r49, -1;
	setp.lt.s32 	%p42, %r49, %r53;
	and.pred  	%p43, %p41, %p42;
	and.pred  	%p44, %p43, %p1;
	not.pred 	%p45, %p44;
	@%p45 bra 	$L__BB3_23;
	add.s32 	%r81, %r49, %r15;
	shl.b32 	%r82, %r81, 2;
	cvt.s64.s32 	%rd16, %r82;
	add.s64 	%rd17, %rd1, %rd16;
	ld.global.u8 	%rs19, [%rd17];
	cvt.rn.f32.u16 	%f80, %rs19;
	add.f32 	%f106, %f106, %f80;
	ld.global.u8 	%rs20, [%rd17+1];
	cvt.rn.f32.u16 	%f81, %rs20;
	add.f32 	%f105, %f105, %f81;
	ld.global.u8 	%rs21, [%rd17+2];
	cvt.rn.f32.u16 	%f82, %rs21;
	add.f32 	%f104, %f104, %f82;
	add.s32 	%r101, %r101, 1;
$L__BB3_23:
	add.s32 	%r52, %r88, 1;
	setp.ne.s32 	%p46, %r88, %r55;
	mov.u32 	%r88, %r52;
	@%p46 bra 	$L__BB3_3;
	cvt.rn.f32.s32 	%f122, %r101;
$L__BB3_25:
	mad.lo.s32 	%r83, %r53, %r62, %r3;
	shl.b32 	%r84, %r83, 2;
	div.rn.f32 	%f83, %f106, %f122;
	cvt.rzi.u32.f32 	%r85, %f83;
	cvt.s64.s32 	%rd18, %r84;
	cvta.to.global.u64 	%rd19, %rd2;
	add.s64 	%rd20, %rd19, %rd18;
	st.global.u8 	[%rd20], %r85;
	div.rn.f32 	%f84, %f105, %f122;
	cvt.rzi.u32.f32 	%r86, %f84;
	st.global.u8 	[%rd20+1], %r86;
	div.rn.f32 	%f85, %f104, %f122;
	cvt.rzi.u32.f32 	%r87, %f85;
	st.global.u8 	[%rd20+2], %r87;
	add.s64 	%rd21, %rd1, %rd18;
	ld.global.u8 	%rs22, [%rd21+3];
	st.global.u8 	[%rd20+3], %rs22;
$L__BB3_26:
	ret;

}
	// .globl	edge_detect
.visible .entry edge_detect(
	.param .u64 .ptr .align 1 edge_detect_param_0,
	.param .u64 .ptr .align 1 edge_detect_param_1,
	.param .u32 edge_detect_param_2,
	.param .u32 edge_detect_param_3,
	.param .u32 edge_detect_param_4
)
{
	.reg .pred 	%p<12>;
	.reg .b16 	%rs<29>;
	.reg .b32 	%r<29>;
	.reg .b32 	%f<65>;
	.reg .b64 	%rd<16>;

	ld.param.u64 	%rd3, [edge_detect_param_0];
	ld.param.u64 	%rd4, [edge_detect_param_1];
	ld.param.u32 	%r6, [edge_detect_param_2];
	ld.param.u32 	%r7, [edge_detect_param_3];
	ld.param.u32 	%r5, [edge_detect_param_4];
	cvta.to.global.u64 	%rd1, %rd3;
	cvta.to.global.u64 	%rd2, %rd4;
	mov.u32 	%r8, %ctaid.x;
	mov.u32 	%r9, %ntid.x;
	mov.u32 	%r10, %tid.x;
	mad.lo.s32 	%r11, %r8, %r9, %r10;
	mov.u32 	%r12, %ctaid.y;
	mov.u32 	%r13, %ntid.y;
	mov.u32 	%r14, %tid.y;
	mad.lo.s32 	%r15, %r12, %r13, %r14;
	setp.lt.s32 	%p1, %r11, 1;
	add.s32 	%r16, %r6, -1;
	setp.ge.s32 	%p2, %r11, %r16;
	or.pred  	%p3, %p1, %p2;
	setp.eq.s32 	%p4, %r15, 0;
	or.pred  	%p5, %p4, %p3;
	add.s32 	%r17, %r7, -1;
	setp.ge.s32 	%p6, %r15, %r17;
	or.pred  	%p7, %p5, %p6;
	@%p7 bra 	$L__BB4_2;
	add.s32 	%r20, %r15, 1073741823;
	mad.lo.s32 	%r21, %r20, %r6, %r11;
	shl.b32 	%r22, %r21, 2;
	add.s32 	%r23, %r22, -4;
	cvt.s64.s32 	%rd8, %r23;
	add.s64 	%rd9, %rd1, %rd8;
	ld.global.u8 	%rs3, [%rd9];
	cvt.rn.f32.u16 	%f1, %rs3;
	ld.global.u8 	%rs4, [%rd9+1];
	cvt.rn.f32.u16 	%f2, %rs4;
	ld.global.u8 	%rs5, [%rd9+2];
	cvt.rn.f32.u16 	%f3, %rs5;
	mul.f32 	%f4, %f2, 0f3F1645A2;
	fma.rn.f32 	%f5, %f1, 0f3E991687, %f4;
	fma.rn.f32 	%f6, %f3, 0f3DE978D5, %f5;
	ld.global.u8 	%rs6, [%rd9+4];
	cvt.rn.f32.u16 	%f7, %rs6;
	ld.global.u8 	%rs7, [%rd9+5];
	cvt.rn.f32.u16 	%f8, %rs7;
	ld.global.u8 	%rs8, [%rd9+6];
	cvt.rn.f32.u16 	%f9, %rs8;
	mul.f32 	%f10, %f8, 0f3F1645A2;
	fma.rn.f32 	%f11, %f7, 0f3E991687, %f10;
	fma.rn.f32 	%f12, %f9, 0f3DE978D5, %f11;
	ld.global.u8 	%rs9, [%rd9+8];
	cvt.rn.f32.u16 	%f13, %rs9;
	ld.global.u8 	%rs10, [%rd9+9];
	cvt.rn.f32.u16 	%f14, %rs10;
	ld.global.u8 	%rs11, [%rd9+10];
	cvt.rn.f32.u16 	%f15, %rs11;
	mul.f32 	%f16, %f14, 0f3F1645A2;
	fma.rn.f32 	%f17, %f13, 0f3E991687, %f16;
	fma.rn.f32 	%f18, %f15, 0f3DE978D5, %f17;
	add.s32 	%r24, %r21, %r6;
	shl.b32 	%r25, %r24, 2;
	add.s32 	%r26, %r25, -4;
	cvt.s64.s32 	%rd10, %r26;
	add.s64 	%rd11, %rd1, %rd10;
	ld.global.u8 	%rs12, [%rd11];
	cvt.rn.f32.u16 	%f19, %rs12;
	ld.global.u8 	%rs13, [%rd11+1];
	cvt.rn.f32.u16 	%f20, %rs13;
	ld.global.u8 	%rs14, [%rd11+2];
	cvt.rn.f32.u16 	%f21, %rs14;
	mul.f32 	%f22, %f20, 0f3F1645A2;
	fma.rn.f32 	%f23, %f19, 0f3E991687, %f22;
	fma.rn.f32 	%f24, %f21, 0f3DE978D5, %f23;
	ld.global.u8 	%rs15, [%rd11+8];
	cvt.rn.f32.u16 	%f25, %rs15;
	ld.global.u8 	%rs16, [%rd11+9];
	cvt.rn.f32.u16 	%f26, %rs16;
	ld.global.u8 	%rs17, [%rd11+10];
	cvt.rn.f32.u16 	%f27, %rs17;
	mul.f32 	%f28, %f26, 0f3F1645A2;
	fma.rn.f32 	%f29, %f25, 0f3E991687, %f28;
	fma.rn.f32 	%f30, %f27, 0f3DE978D5, %f29;
	shl.b32 	%r27, %r6, 2;
	add.s32 	%r28, %r26, %r27;
	cvt.s64.s32 	%rd12, %r28;
	add.s64 	%rd13, %rd1, %rd12;
	ld.global.u8 	%rs18, [%rd13];
	cvt.rn.f32.u16 	%f31, %rs18;
	ld.global.u8 	%rs19, [%rd13+1];
	cvt.rn.f32.u16 	%f32, %rs19;
	ld.global.u8 	%rs20, [%rd13+2];
	cvt.rn.f32.u16 	%f33, %rs20;
	mul.f32 	%f34, %f32, 0f3F1645A2;
	fma.rn.f32 	%f35, %f31, 0f3E991687, %f34;
	fma.rn.f32 	%f36, %f33, 0f3DE978D5, %f35;
	ld.global.u8 	%rs21, [%rd13+4];
	cvt.rn.f32.u16 	%f37, %rs21;
	ld.global.u8 	%rs22, [%rd13+5];
	cvt.rn.f32.u16 	%f38, %rs22;
	ld.global.u8 	%rs23, [%rd13+6];
	cvt.rn.f32.u16 	%f39, %rs23;
	mul.f32 	%f40, %f38, 0f3F1645A2;
	fma.rn.f32 	%f41, %f37, 0f3E991687, %f40;
	fma.rn.f32 	%f42, %f39, 0f3DE978D5, %f41;
	ld.global.u8 	%rs24, [%rd13+8];
	cvt.rn.f32.u16 	%f43, %rs24;
	ld.global.u8 	%rs25, [%rd13+9];
	cvt.rn.f32.u16 	%f44, %rs25;
	ld.global.u8 	%rs26, [%rd13+10];
	cvt.rn.f32.u16 	%f45, %rs26;
	mul.f32 	%f46, %f44, 0f3F1645A2;
	fma.rn.f32 	%f47, %f43, 0f3E991687, %f46;
	fma.rn.f32 	%f48, %f45, 0f3DE978D5, %f47;
	sub.f32 	%f49, %f6, %f18;
	fma.rn.f32 	%f50, %f24, 0f40000000, %f49;
	add.f32 	%f51, %f30, %f30;
	sub.f32 	%f52, %f50, %f51;
	add.f32 	%f53, %f36, %f52;
	sub.f32 	%f54, %f53, %f48;
	fma.rn.f32 	%f55, %f12, 0f40000000, %f6;
	add.f32 	%f56, %f18, %f55;
	sub.f32 	%f57, %f56, %f36;
	add.f32 	%f58, %f42, %f42;
	sub.f32 	%f59, %f57, %f58;
	sub.f32 	%f60, %f59, %f48;
	mul.f32 	%f61, %f60, %f60;
	fma.rn.f32 	%f62, %f54, %f54, %f61;
	sqrt.rn.f32 	%f63, %f62;
	cvt.rn.f32.s32 	%f64, %r5;
	setp.gt.f32 	%p11, %f63, %f64;
	selp.s16 	%rs27, -1, 0, %p11;
	cvt.s64.s32 	%rd14, %r25;
	add.s64 	%rd15, %rd2, %rd14;
	st.global.u8 	[%rd15], %rs27;
	st.global.u8 	[%rd15+1], %rs27;
	st.global.u8 	[%rd15+2], %rs27;
	ld.global.u8 	%rs28, [%rd11+7];
	st.global.u8 	[%rd15+3], %rs28;
	bra.uni 	$L__BB4_4;
$L__BB4_2:
	setp.ge.s32 	%p8, %r11, %r6;
	setp.ge.s32 	%p9, %r15, %r7;
	or.pred  	%p10, %p8, %p9;
	@%p10 bra 	$L__BB4_4;
	mad.lo.s32 	%r18, %r6, %r15, %r11;
	shl.b32 	%r19, %r18, 2;
	cvt.s64.s32 	%rd5, %r19;
	add.s64 	%rd6, %rd2, %rd5;
	mov.b16 	%rs1, 0;
	st.global.u8 	[%rd6], %rs1;
	st.global.u8 	[%rd6+1], %rs1;
	st.global.u8 	[%rd6+2], %rs1;
	add.s64 	%rd7, %rd1, %rd5;
	ld.global.u8 	%rs2, [%rd7+3];
	st.global.u8 	[%rd6+3], %rs2;
$L__BB4_4:
	ret;

}
	// .globl	chroma_key
.visible .entry chroma_key(
	.param .u64 .ptr .align 1 chroma_key_param_0,
	.param .u64 .ptr .align 1 chroma_key_param_1,
	.param .u32 chroma_key_param_2,
	.param .u32 chroma_key_param_3,
	.param .f32 chroma_key_param_4,
	.param .f32 chroma_key_param_5
)
{
	.reg .pred 	%p<6>;
	.reg .b16 	%rs<7>;
	.reg .b32 	%r<16>;
	.reg .b32 	%f<23>;
	.reg .b64 	%rd<9>;

	ld.param.u64 	%rd2, [chroma_key_param_0];
	ld.param.u64 	%rd3, [chroma_key_param_1];
	ld.param.u32 	%r4, [chroma_key_param_2];
	ld.param.u32 	%r5, [chroma_key_param_3];
	ld.param.f32 	%f4, [chroma_key_param_4];
	ld.param.f32 	%f5, [chroma_key_param_5];
	mov.u32 	%r7, %ctaid.x;
	mov.u32 	%r8, %ntid.x;
	mov.u32 	%r9, %tid.x;
	mad.lo.s32 	%r1, %r7, %r8, %r9;
	mov.u32 	%r10, %ctaid.y;
	mov.u32 	%r11, %ntid.y;
	mov.u32 	%r12, %tid.y;
	mad.lo.s32 	%r13, %r10, %r11, %r12;
	setp.ge.s32 	%p1, %r1, %r4;
	setp.ge.s32 	%p2, %r13, %r5;
	or.pred  	%p3, %p1, %p2;
	@%p3 bra 	$L__BB5_5;
	cvta.to.global.u64 	%rd4, %rd2;
	mad.lo.s32 	%r14, %r4, %r13, %r1;
	shl.b32 	%r3, %r14, 2;
	cvt.s64.s32 	%rd5, %r3;
	add.s64 	%rd1, %rd4, %rd5;
	ld.global.u8 	%rs1, [%rd1];
	cvt.rn.f32.u16 	%f7, %rs1;
	div.rn.f32 	%f8, %f7, 0f437F0000;
	ld.global.u8 	%rs2, [%rd1+1];
	cvt.rn.f32.u16 	%f9, %rs2;
	div.rn.f32 	%f10, %f9, 0f437F0000;
	ld.global.u8 	%rs3, [%rd1+2];
	cvt.rn.f32.u16 	%f11, %rs3;
	div.rn.f32 	%f12, %f11, 0f437F0000;
	add.f32 	%f13, %f10, 0fBF800000;
	mul.f32 	%f14, %f13, %f13;
	fma.rn.f32 	%f15, %f8, %f8, %f14;
	fma.rn.f32 	%f16, %f12, %f12, %f15;
	sqrt.rn.f32 	%f1, %f16;
	setp.lt.f32 	%p4, %f1, %f4;
	mov.f32 	%f22, 0f00000000;
	@%p4 bra 	$L__BB5_4;
	add.f32 	%f18, %f4, %f5;
	setp.geu.f32 	%p5, %f1, %f18;
	mov.f32 	%f22, 0f3F800000;
	@%p5 bra 	$L__BB5_4;
	sub.f32 	%f19, %f1, %f4;
	div.rn.f32 	%f22, %f19, %f5;
$L__BB5_4:
	cvta.to.global.u64 	%rd7, %rd3;
	add.s64 	%rd8, %rd7, %rd5;
	st.global.u8 	[%rd8], %rs1;
	ld.global.u8 	%rs4, [%rd1+1];
	st.global.u8 	[%rd8+1], %rs4;
	ld.global.u8 	%rs5, [%rd1+2];
	st.global.u8 	[%rd8+2], %rs5;
	ld.global.u8 	%rs6, [%rd1+3];
	cvt.rn.f32.u16 	%f20, %rs6;
	mul.f32 	%f21, %f22, %f20;
	cvt.rzi.u32.f32 	%r15, %f21;
	st.global.u8 	[%rd8+3], %r15;
$L__BB5_5:
	ret;

}
	// .globl	process
.visible .entry process(
	.param .u64 .ptr .align 1 process_param_0,
	.param .u64 .ptr .align 1 process_param_1,
	.param .u32 process_param_2,
	.param .u32 process_param_3
)
{
	.reg .pred 	%p<4>;
	.reg .b16 	%rs<5>;
	.reg .b32 	%r<15>;
	.reg .b64 	%rd<8>;

	ld.param.u64 	%rd1, [process_param_0];
	ld.param.u64 	%rd2, [process_param_1];
	ld.param.u32 	%r3, [process_param_2];
	ld.param.u32 	%r4, [process_param_3];
	mov.u32 	%r6, %ctaid.x;
	mov.u32 	%r7, %ntid.x;
	mov.u32 	%r8, %tid.x;
	mad.lo.s32 	%r1, %r6, %r7, %r8;
	mov.u32 	%r9, %ctaid.y;
	mov.u32 	%r10, %ntid.y;
	mov.u32 	%r11, %tid.y;
	mad.lo.s32 	%r12, %r9, %r10, %r11;
	setp.ge.s32 	%p1, %r1, %r3;
	setp.ge.s32 	%p2, %r12, %r4;
	or.pred  	%p3, %p1, %p2;
	@%p3 bra 	$L__BB6_2;
	cvta.to.global.u64 	%rd3, %rd1;
	cvta.to.global.u64 	%rd4, %rd2;
	mad.lo.s32 	%r13, %r3, %r12, %r1;
	shl.b32 	%r14, %r13, 2;
	cvt.s64.s32 	%rd5, %r14;
	add.s64 	%rd6, %rd3, %rd5;
	ld.global.u8 	%rs1, [%rd6];
	add.s64 	%rd7, %rd4, %rd5;
	st.global.u8 	[%rd7], %rs1;
	ld.global.u8 	%rs2, [%rd6+1];
	st.global.u8 	[%rd7+1], %rs2;
	ld.global.u8 	%rs3, [%rd6+2];
	st.global.u8 	[%rd7+2], %rs3;
	ld.global.u8 	%rs4, [%rd6+3];
	st.global.u8 	[%rd7+3], %rs4;
$L__BB6_2:
	ret;

}


// ===== COMPILED SASS (sm_100) =====

	.target	sm_100

	.elftype	@"ET_EXEC"


//--------------------- .note.nv.tkinfo           --------------------------
	.section	.note.nv.tkinfo,"",@"SHT_NOTE"
	.sectionflags	@"SHF_NOTE_NV_TKINFO"
	.tkinfo
        /*0018*/ 	.word	0x00000002
        /*0030*/ 	.string	""
        /*0030*/ 	.string	"ptxas"
        /*0030*/ 	.string	"Cuda compilation tools, release 13.0, V13.0.88"
        /*0030*/ 	.string	"Build cuda_13.0.r13.0/compiler.36424714_0"
        /*0030*/ 	.string	"-arch sm_100 -m 64 "



//--------------------- .note.nv.cuinfo           --------------------------
	.section	.note.nv.cuinfo,"",@"SHT_NOTE"
	.sectionflags	@"SHF_NOTE_NV_CUINFO"
        /*0018*/ 	.short	0x0002
        /*001a*/ 	.short	0x0064
        /*001c*/ 	.short	0x0082
	.zero		2


//--------------------- .nv.info                  --------------------------
	.section	.nv.info,"",@"SHT_CUDA_INFO"
	.align	4


	//----- nvinfo : EIATTR_REGCOUNT
	.align		4
        /*0000*/ 	.byte	0x04, 0x2f
        /*0002*/ 	.short	(.L_1 - .L_0)
	.align		4
.L_0:
        /*0004*/ 	.word	index@(grayscale)
        /*0008*/ 	.word	0x0000000c


	//----- nvinfo : EIATTR_FRAME_SIZE
	.align		4
.L_1:
        /*000c*/ 	.byte	0x04, 0x11
        /*000e*/ 	.short	(.L_3 - .L_2)
	.align		4
.L_2:
        /*0010*/ 	.word	index@(grayscale)
        /*0014*/ 	.word	0x00000000


	//----- nvinfo : EIATTR_REGCOUNT
	.align		4
.L_3:
        /*0018*/ 	.byte	0x04, 0x2f
        /*001a*/ 	.short	(.L_5 - .L_4)
	.align		4
.L_4:
        /*001c*/ 	.word	index@(brightness)
        /*0020*/ 	.word	0x0000000e


	//----- nvinfo : EIATTR_FRAME_SIZE
	.align		4
.L_5:
        /*0024*/ 	.byte	0x04, 0x11
        /*0026*/ 	.short	(.L_7 - .L_6)
	.align		4
.L_6:
        /*0028*/ 	.word	index@(brightness)
        /*002c*/ 	.word	0x00000000


	//----- nvinfo : EIATTR_REGCOUNT
	.align		4
.L_7:
        /*0030*/ 	.byte	0x04, 0x2f
        /*0032*/ 	.short	(.L_9 - .L_8)
	.align		4
.L_8:
        /*0034*/ 	.word	index@(invert)
        /*0038*/ 	.word	0x00000010


	//----- nvinfo : EIATTR_FRAME_SIZE
	.align		4
.L_9:
        /*003c*/ 	.byte	0x04, 0x11
        /*003e*/ 	.short	(.L_11 - .L_10)
	.align		4
.L_10:
        /*0040*/ 	.word	index@(invert)
        /*0044*/ 	.word	0x00000000


	//----- nvinfo : EIATTR_REGCOUNT
	.align		4
.L_11:
        /*0048*/ 	.byte	0x04, 0x2f
        /*004a*/ 	.short	(.L_13 - .L_12)
	.align		4
.L_12:
        /*004c*/ 	.word	index@(blur)
        /*0050*/ 	.word	0x00000020


	//----- nvinfo : EIATTR_FRAME_SIZE
	.align		4
.L_13:
        /*0054*/ 	.byte	0x04, 0x11
        /*0056*/ 	.short	(.L_15 - .L_14)
	.align		4
.L_14:
        /*0058*/ 	.word	index@($__internal_3_$__cuda_sm3x_div_rn_noftz_f32_slowpath)
        /*005c*/ 	.word	0x00000000


	//----- nvinfo : EIATTR_FRAME_SIZE
	.align		4
.L_15:
        /*0060*/ 	.byte	0x04, 0x11
        /*0062*/ 	.short	(.L_17 - .L_16)
	.align		4
.L_16:
        /*0064*/ 	.word	index@(blur)
        /*0068*/ 	.word	0x00000000


	//----- nvinfo : EIATTR_REGCOUNT
	.align		4
.L_17:
        /*006c*/ 	.byte	0x04, 0x2f
        /*006e*/ 	.short	(.L_19 - .L_18)
	.align		4
.L_18:
        /*0070*/ 	.word	index@(edge_detect)
        /*0074*/ 	.word	0x0000001f


	//----- nvinfo : EIATTR_FRAME_SIZE
	.align		4
.L_19:
        /*0078*/ 	.byte	0x04, 0x11
        /*007a*/ 	.short	(.L_21 - .L_20)
	.align		4
.L_20:
        /*007c*/ 	.word	index@($__internal_2_$__cuda_sm20_sqrt_rn_f32_slowpath)
        /*0080*/ 	.word	0x00000000


	//----- nvinfo : EIATTR_FRAME_SIZE
	.align		4
.L_21:
        /*0084*/ 	.byte	0x04, 0x11
        /*0086*/ 	.short	(.L_23 - .L_22)
	.align		4
.L_22:
        /*0088*/ 	.word	index@(edge_detect)
        /*008c*/ 	.word	0x00000000


	//----- nvinfo : EIATTR_REGCOUNT
	.align		4
.L_23:
        /*0090*/ 	.byte	0x04, 0x2f
        /*0092*/ 	.short	(.L_25 - .L_24)
	.align		4
.L_24:
        /*0094*/ 	.word	index@(chroma_key)
        /*0098*/ 	.word	0x00000015


	//----- nvinfo : EIATTR_FRAME_SIZE
	.align		4
.L_25:
        /*009c*/ 	.byte	0x04, 0x11
        /*009e*/ 	.short	(.L_27 - .L_26)
	.align		4
.L_26:
        /*00a0*/ 	.word	index@($__internal_1_$__cuda_sm3x_div_rn_noftz_f32_slowpath)
        /*00a4*/ 	.word	0x00000000


	//----- nvinfo : EIATTR_FRAME_SIZE
	.align		4
.L_27:
        /*00a8*/ 	.byte	0x04, 0x11
        /*00aa*/ 	.short	(.L_29 - .L_28)
	.align		4
.L_28:
        /*00ac*/ 	.word	index@($__internal_0_$__cuda_sm20_sqrt_rn_f32_slowpath)
        /*00b0*/ 	.word	0x00000000


	//----- nvinfo : EIATTR_FRAME_SIZE
	.align		4
.L_29:
        /*00b4*/ 	.byte	0x04, 0x11
        /*00b6*/ 	.short	(.L_31 - .L_30)
	.align		4
.L_30:
        /*00b8*/ 	.word	index@(chroma_key)
        /*00bc*/ 	.word	0x00000000


	//----- nvinfo : EIATTR_REGCOUNT
	.align		4
.L_31:
        /*00c0*/ 	.byte	0x04, 0x2f
        /*00c2*/ 	.short	(.L_33 - .L_32)
	.align		4
.L_32:
        /*00c4*/ 	.word	index@(process)
        /*00c8*/ 	.word	0x00000010


	//----- nvinfo : EIATTR_FRAME_SIZE
	.align		4
.L_33:
        /*00cc*/ 	.byte	0x04, 0x11
        /*00ce*/ 	.short	(.L_35 - .L_34)
	.align		4
.L_34:
        /*00d0*/ 	.word	index@(process)
        /*00d4*/ 	.word	0x00000000


	//----- nvinfo : EIATTR_MIN_STACK_SIZE
	.align		4
.L_35:
        /*00d8*/ 	.byte	0x04, 0x12
        /*00da*/ 	.short	(.L_37 - .L_36)
	.align		4
.L_36:
        /*00dc*/ 	.word	index@(process)
        /*00e0*/ 	.word	0x00000000


	//----- nvinfo : EIATTR_MIN_STACK_SIZE
	.align		4
.L_37:
        /*00e4*/ 	.byte	0x04, 0x12
        /*00e6*/ 	.short	(.L_39 - .L_38)
	.align		4
.L_38:
        /*00e8*/ 	.word	index@(chroma_key)
        /*00ec*/ 	.word	0x00000000


	//----- nvinfo : EIATTR_MIN_STACK_SIZE
	.align		4
.L_39:
        /*00f0*/ 	.byte	0x04, 0x12
        /*00f2*/ 	.short	(.L_41 - .L_40)
	.align		4
.L_40:
        /*00f4*/ 	.word	index@(edge_detect)
        /*00f8*/ 	.word	0x00000000


	//----- nvinfo : EIATTR_MIN_STACK_SIZE
	.align		4
.L_41:
        /*00fc*/ 	.byte	0x04, 0x12
        /*00fe*/ 	.short	(.L_43 - .L_42)
	.align		4
.L_42:
        /*0100*/ 	.word	index@(blur)
        /*0104*/ 	.word	0x00000000


	//----- nvinfo : EIATTR_MIN_STACK_SIZE
	.align		4
.L_43:
        /*0108*/ 	.byte	0x04, 0x12
        /*010a*/ 	.short	(.L_45 - .L_44)
	.align		4
.L_44:
        /*010c*/ 	.word	index@(invert)
        /*0110*/ 	.word	0x00000000


	//----- nvinfo : EIATTR_MIN_STACK_SIZE
	.align		4
.L_45:
        /*0114*/ 	.byte	0x04, 0x12
        /*0116*/ 	.short	(.L_47 - .L_46)
	.align		4
.L_46:
        /*0118*/ 	.word	index@(brightness)
        /*011c*/ 	.word	0x00000000


	//----- nvinfo : EIATTR_MIN_STACK_SIZE
	.align		4
.L_47:
        /*0120*/ 	.byte	0x04, 0x12
        /*0122*/ 	.short	(.L_49 - .L_48)
	.align		4
.L_48:
        /*0124*/ 	.word	index@(grayscale)
        /*0128*/ 	.word	0x00000000
.L_49:


//--------------------- .nv.compat                --------------------------
	.section	.nv.compat,"",@"SHT_CUDA_COMPAT_INFO"
	.align	4
        /*0000*/ 	.byte	0x02, 0x09, 0x00, 0x00, 0x02, 0x02, 0x01, 0x00, 0x02, 0x05, 0x05, 0x00, 0x03, 0x07, 0x01, 0x01
        /*0010*/ 	.byte	0x02, 0x03, 0x00, 0x00, 0x02, 0x06, 0x01, 0x00, 0x04, 0x0b, 0x08, 0x00, 0x01, 0x00, 0x00, 0x00
        /*0020*/ 	.byte	0x00, 0x00, 0x00, 0x00


//--------------------- .nv.info.process          --------------------------
	.section	.nv.info.process,"",@"SHT_CUDA_INFO"
	.sectionflags	@""
	.align	4


	//----- nvinfo : EIATTR_CUDA_API_VERSION
	.align		4
        /*0000*/ 	.byte	0x04, 0x37
        /*0002*/ 	.short	(.L_51 - .L_50)
.L_50:
        /*0004*/ 	.word	0x00000082


	//----- nvinfo : EIATTR_KPARAM_INFO
	.align		4
.L_51:
        /*0008*/ 	.byte	0x04, 0x17
        /*000a*/ 	.short	(.L_53 - .L_52)
.L_52:
        /*000c*/ 	.word	0x00000000
        /*0010*/ 	.short	0x0003
        /*0012*/ 	.short	0x0014
        /*0014*/ 	.byte	0x00, 0xf0, 0x11, 0x00


	//----- nvinfo : EIATTR_KPARAM_INFO
	.align		4
.L_53:
        /*0018*/ 	.byte	0x04, 0x17
        /*001a*/ 	.short	(.L_55 - .L_54)
.L_54:
        /*001c*/ 	.word	0x00000000
        /*0020*/ 	.short	0x0002
        /*0022*/ 	.short	0x0010
        /*0024*/ 	.byte	0x00, 0xf0, 0x11, 0x00


	//----- nvinfo : EIATTR_KPARAM_INFO
	.align		4
.L_55:
        /*0028*/ 	.byte	0x04, 0x17
        /*002a*/ 	.short	(.L_57 - .L_56)
.L_56:
        /*002c*/ 	.word	0x00000000
        /*0030*/ 	.short	0x0001
        /*0032*/ 	.short	0x0008
        /*0034*/ 	.byte	0x00, 0xf5, 0x21, 0x00


	//----- nvinfo : EIATTR_KPARAM_INFO
	.align		4
.L_57:
        /*0038*/ 	.byte	0x04, 0x17
        /*003a*/ 	.short	(.L_59 - .L_58)
.L_58:
        /*003c*/ 	.word	0x00000000
        /*0040*/ 	.short	0x0000
        /*0042*/ 	.short	0x0000
        /*0044*/ 	.byte	0x00, 0xf5, 0x21, 0x00


	//----- nvinfo : EIATTR_SPARSE_MMA_MASK
	.align		4
.L_59:
        /*0048*/ 	.byte	0x03, 0x50
        /*004a*/ 	.short	0x0000


	//----- nvinfo : EIATTR_MAXREG_COUNT
	.align		4
        /*004c*/ 	.byte	0x03, 0x1b
        /*004e*/ 	.short	0x00ff


	//----- nvinfo : EIATTR_MERCURY_ISA_VERSION
	.align		4
        /*0050*/ 	.byte	0x03, 0x5f
        /*0052*/ 	.short	0x0101


	//----- nvinfo : EIATTR_VRC_CTA_INIT_COUNT
	.align		4
        /*0054*/ 	.byte	0x02, 0x4a
	.zero		1
	.zero		1


	//----- nvinfo : EIATTR_EXIT_INSTR_OFFSETS
	.align		4
        /*0058*/ 	.byte	0x04, 0x1c
        /*005a*/ 	.short	(.L_61 - .L_60)


	//   ....[0]....
.L_60:
        /*005c*/ 	.word	0x000000c0


	//   ....[1]....
        /*0060*/ 	.word	0x000001e0


	//----- nvinfo : EIATTR_CBANK_PARAM_SIZE
	.align		4
.L_61:
        /*0064*/ 	.byte	0x03, 0x19
        /*0066*/ 	.short	0x0018


	//----- nvinfo : EIATTR_PARAM_CBANK
	.align		4
        /*0068*/ 	.byte	0x04, 0x0a
        /*006a*/ 	.short	(.L_63 - .L_62)
	.align		4
.L_62:
        /*006c*/ 	.word	index@(.nv.constant0.process)
        /*0070*/ 	.short	0x0380
        /*0072*/ 	.short	0x0018


	//----- nvinfo : EIATTR_SW_WAR
	.align		4
.L_63:
        /*0074*/ 	.byte	0x04, 0x36
        /*0076*/ 	.short	(.L_65 - .L_64)
.L_64:
        /*0078*/ 	.word	0x00000008
.L_65:


//--------------------- .nv.info.chroma_key       --------------------------
	.section	.nv.info.chroma_key,"",@"SHT_CUDA_INFO"
	.sectionflags	@""
	.align	4


	//----- nvinfo : EIATTR_CUDA_API_VERSION
	.align		4
        /*0000*/ 	.byte	0x04, 0x37
        /*0002*/ 	.short	(.L_67 - .L_66)
.L_66:
        /*0004*/ 	.word	0x00000082


	//----- nvinfo : EIATTR_KPARAM_INFO
	.align		4
.L_67:
        /*0008*/ 	.byte	0x04, 0x17
        /*000a*/ 	.short	(.L_69 - .L_68)
.L_68:
        /*000c*/ 	.word	0x00000000
        /*0010*/ 	.short	0x0005
        /*0012*/ 	.short	0x001c
        /*0014*/ 	.byte	0x00, 0xf0, 0x11, 0x00


	//----- nvinfo : EIATTR_KPARAM_INFO
	.align		4
.L_69:
        /*0018*/ 	.byte	0x04, 0x17
        /*001a*/ 	.short	(.L_71 - .L_70)
.L_70:
        /*001c*/ 	.word	0x00000000
        /*0020*/ 	.short	0x0004
        /*0022*/ 	.short	0x0018
        /*0024*/ 	.byte	0x00, 0xf0, 0x11, 0x00


	//----- nvinfo : EIATTR_KPARAM_INFO
	.align		4
.L_71:
        /*0028*/ 	.byte	0x04, 0x17
        /*002a*/ 	.short	(.L_73 - .L_72)
.L_72:
        /*002c*/ 	.word	0x00000000
        /*0030*/ 	.short	0x0003
        /*0032*/ 	.short	0x0014
        /*0034*/ 	.byte	0x00, 0xf0, 0x11, 0x00


	//----- nvinfo : EIATTR_KPARAM_INFO
	.align		4
.L_73:
        /*0038*/ 	.byte	0x04, 0x17
        /*003a*/ 	.short	(.L_75 - .L_74)
.L_74:
        /*003c*/ 	.word	0x00000000
        /*0040*/ 	.short	0x0002
        /*0042*/ 	.short	0x0010
        /*0044*/ 	.byte	0x00, 0xf0, 0x11, 0x00


	//----- nvinfo : EIATTR_KPARAM_INFO
	.align		4
.L_75:
        /*0048*/ 	.byte	0x04, 0x17
        /*004a*/ 	.short	(.L_77 - .L_76)
.L_76:
        /*004c*/ 	.word	0x00000000
        /*0050*/ 	.short	0x0001
        /*0052*/ 	.short	0x0008
        /*0054*/ 	.byte	0x00, 0xf5, 0x21, 0x00


	//----- nvinfo : EIATTR_KPARAM_INFO
	.align		4
.L_77:
        /*0058*/ 	.byte	0x04, 0x17
        /*005a*/ 	.short	(.L_79 - .L_78)
.L_78:
        /*005c*/ 	.word	0x00000000
        /*0060*/ 	.short	0x0000
        /*0062*/ 	.short	0x0000
        /*0064*/ 	.byte	0x00, 0xf5, 0x21, 0x00


	//----- nvinfo : EIATTR_SPARSE_MMA_MASK
	.align		4
.L_79:
        /*0068*/ 	.byte	0x03, 0x50
        /*006a*/ 	.short	0x0000


	//----- nvinfo : EIATTR_MAXREG_COUNT
	.align		4
        /*006c*/ 	.byte	0x03, 0x1b
        /*006e*/ 	.short	0x00ff


	//----- nvinfo : EIATTR_MERCURY_ISA_VERSION
	.align		4
        /*0070*/ 	.byte	0x03, 0x5f
        /*0072*/ 	.short	0x0101


	//----- nvinfo : EIATTR_VRC_CTA_INIT_COUNT
	.align		4
        /*0074*/ 	.byte	0x02, 0x4a
	.zero		1
	.zero		1


	//----- nvinfo : EIATTR_EXIT_INSTR_OFFSETS
	.align		4
        /*0078*/ 	.byte	0x04, 0x1c
        /*007a*/ 	.short	(.L_81 - .L_80)


	//   ....[0]....
.L_80:
        /*007c*/ 	.word	0x000000c0


	//   ....[1]....
        /*0080*/ 	.word	0x00000840


	//----- nvinfo : EIATTR_CRS_STACK_SIZE
	.align		4
.L_81:
        /*0084*/ 	.byte	0x04, 0x1e
        /*0086*/ 	.short	(.L_83 - .L_82)
.L_82:
        /*0088*/ 	.word	0x00000000


	//----- nvinfo : EIATTR_CBANK_PARAM_SIZE
	.align		4
.L_83:
        /*008c*/ 	.byte	0x03, 0x19
        /*008e*/ 	.short	0x0020


	//----- nvinfo : EIATTR_PARAM_CBANK
	.align		4
        /*0090*/ 	.byte	0x04, 0x0a
        /*0092*/ 	.short	(.L_85 - .L_84)
	.align		4
.L_84:
        /*0094*/ 	.word	index@(.nv.constant0.chroma_key)
        /*0098*/ 	.short	0x0380
        /*009a*/ 	.short	0x0020


	//----- nvinfo : EIATTR_SW_WAR
	.align		4
.L_85:
        /*009c*/ 	.byte	0x04, 0x36
        /*009e*/ 	.short	(.L_87 - .L_86)
.L_86:
        /*00a0*/ 	.word	0x00000008
.L_87:


//--------------------- .nv.info.edge_detect      --------------------------
	.section	.nv.info.edge_detect,"",@"SHT_CUDA_INFO"
	.sectionflags	@""
	.align	4


	//----- nvinfo : EIATTR_CUDA_API_VERSION
	.align		4
        /*0000*/ 	.byte	0x04, 0x37
        /*0002*/ 	.short	(.L_89 - .L_88)
.L_88:
        /*0004*/ 	.word	0x00000082


	//----- nvinfo : EIATTR_KPARAM_INFO
	.align		4
.L_89:
        /*0008*/ 	.byte	0x04, 0x17
        /*000a*/ 	.short	(.L_91 - .L_90)
.L_90:
        /*000c*/ 	.word	0x00000000
        /*0010*/ 	.short	0x0004
        /*0012*/ 	.short	0x0018
        /*0014*/ 	.byte	0x00, 0xf0, 0x11, 0x00


	//----- nvinfo : EIATTR_KPARAM_INFO
	.align		4
.L_91:
        /*0018*/ 	.byte	0x04, 0x17
        /*001a*/ 	.short	(.L_93 - .L_92)
.L_92:
        /*001c*/ 	.word	0x00000000
        /*0020*/ 	.short	0x0003
        /*0022*/ 	.short	0x0014
        /*0024*/ 	.byte	0x00, 0xf0, 0x11, 0x00


	//----- nvinfo : EIATTR_KPARAM_INFO
	.align		4
.L_93:
        /*0028*/ 	.byte	0x04, 0x17
        /*002a*/ 	.short	(.L_95 - .L_94)
.L_94:
        /*002c*/ 	.word	0x00000000
        /*0030*/ 	.short	0x0002
        /*0032*/ 	.short	0x0010
        /*0034*/ 	.byte	0x00, 0xf0, 0x11, 0x00


	//----- nvinfo : EIATTR_KPARAM_INFO
	.align		4
.L_95:
        /*0038*/ 	.byte	0x04, 0x17
        /*003a*/ 	.short	(.L_97 - .L_96)
.L_96:
        /*003c*/ 	.word	0x00000000
        /*0040*/ 	.short	0x0001
        /*0042*/ 	.short	0x0008
        /*0044*/ 	.byte	0x00, 0xf5, 0x21, 0x00


	//----- nvinfo : EIATTR_KPARAM_INFO
	.align		4
.L_97:
        /*0048*/ 	.byte	0x04, 0x17
        /*004a*/ 	.short	(.L_99 - .L_98)
.L_98:
        /*004c*/ 	.word	0x00000000
        /*0050*/ 	.short	0x0000
        /*0052*/ 	.short	0x0000
        /*0054*/ 	.byte	0x00, 0xf5, 0x21, 0x00


	//----- nvinfo : EIATTR_SPARSE_MMA_MASK
	.align		4
.L_99:
        /*0058*/ 	.byte	0x03, 0x50
        /*005a*/ 	.short	0x0000


	//----- nvinfo : EIATTR_MAXREG_COUNT
	.align		4
        /*005c*/ 	.byte	0x03, 0x1b
        /*005e*/ 	.short	0x00ff


	//----- nvinfo : EIATTR_MERCURY_ISA_VERSION
	.align		4
        /*0060*/ 	.byte	0x03, 0x5f
        /*0062*/ 	.short	0x0101


	//----- nvinfo : EIATTR_VRC_CTA_INIT_COUNT
	.align		4
        /*0064*/ 	.byte	0x02, 0x4a
	.zero		1
	.zero		1


	//----- nvinfo : EIATTR_EXIT_INSTR_OFFSETS
	.align		4
        /*0068*/ 	.byte	0x04, 0x1c
        /*006a*/ 	.short	(.L_101 - .L_100)


	//   ....[0]....
.L_100:
        /*006c*/ 	.word	0x000008f0


	//   ....[1]....
        /*0070*/ 	.word	0x00000920


	//   ....[2]....
        /*0074*/ 	.word	0x00000a00


	//----- nvinfo : EIATTR_CRS_STACK_SIZE
	.align		4
.L_101:
        /*0078*/ 	.byte	0x04, 0x1e
        /*007a*/ 	.short	(.L_103 - .L_102)
.L_102:
        /*007c*/ 	.word	0x00000000


	//----- nvinfo : EIATTR_CBANK_PARAM_SIZE
	.align		4
.L_103:
        /*0080*/ 	.byte	0x03, 0x19
        /*0082*/ 	.short	0x001c


	//----- nvinfo : EIATTR_PARAM_CBANK
	.align		4
        /*0084*/ 	.byte	0x04, 0x0a
        /*0086*/ 	.short	(.L_105 - .L_104)
	.align		4
.L_104:
        /*0088*/ 	.word	index@(.nv.constant0.edge_detect)
        /*008c*/ 	.short	0x0380
        /*008e*/ 	.short	0x001c


	//----- nvinfo : EIATTR_SW_WAR
	.align		4
.L_105:
        /*0090*/ 	.byte	0x04, 0x36
        /*0092*/ 	.short	(.L_107 - .L_106)
.L_106:
        /*0094*/ 	.word	0x00000008
.L_107:


//--------------------- .nv.info.blur             --------------------------
	.section	.nv.info.blur,"",@"SHT_CUDA_INFO"
	.sectionflags	@""
	.align	4


	//----- nvinfo : EIATTR_CUDA_API_VERSION
	.align		4
        /*0000*/ 	.byte	0x04, 0x37
        /*0002*/ 	.short	(.L_109 - .L_108)
.L_108:
        /*0004*/ 	.word	0x00000082


	//----- nvinfo : EIATTR_KPARAM_INFO
	.align		4
.L_109:
        /*0008*/ 	.byte	0x04, 0x17
        /*000a*/ 	.short	(.L_111 - .L_110)
.L_110:
        /*000c*/ 	.word	0x00000000
        /*0010*/ 	.short	0x0004
        /*0012*/ 	.short	0x0018
        /*0014*/ 	.byte	0x00, 0xf0, 0x11, 0x00


	//----- nvinfo : EIATTR_KPARAM_INFO
	.align		4
.L_111:
        /*0018*/ 	.byte	0x04, 0x17
        /*001a*/ 	.short	(.L_113 - .L_112)
.L_112:
        /*001c*/ 	.word	0x00000000
        /*0020*/ 	.short	0x0003
        /*0022*/ 	.short	0x0014
        /*0024*/ 	.byte	0x00, 0xf0, 0x11, 0x00


	//----- nvinfo : EIATTR_KPARAM_INFO
	.align		4
.L_113:
        /*0028*/ 	.byte	0x04, 0x17
        /*002a*/ 	.short	(.L_115 - .L_114)
.L_114:
        /*002c*/ 	.word	0x00000000
        /*0030*/ 	.short	0x0002
        /*0032*/ 	.short	0x0010
        /*0034*/ 	.byte	0x00, 0xf0, 0x11, 0x00


	//----- nvinfo : EIATTR_KPARAM_INFO
	.align		4
.L_115:
        /*0038*/ 	.byte	0x04, 0x17
        /*003a*/ 	.short	(.L_117 - .L_116)
.L_116:
        /*003c*/ 	.word	0x00000000
        /*0040*/ 	.short	0x0001
        /*0042*/ 	.short	0x0008
        /*0044*/ 	.byte	0x00, 0xf5, 0x21, 0x00


	//----- nvinfo : EIATTR_KPARAM_INFO
	.align		4
.L_117:
        /*0048*/ 	.byte	0x04, 0x17
        /*004a*/ 	.short	(.L_119 - .L_118)
.L_118:
        /*004c*/ 	.word	0x00000000
        /*0050*/ 	.short	0x0000
        /*0052*/ 	.short	0x0000
        /*0054*/ 	.byte	0x00, 0xf5, 0x21, 0x00


	//----- nvinfo : EIATTR_SPARSE_MMA_MASK
	.align		4
.L_119:
        /*0058*/ 	.byte	0x03, 0x50
        /*005a*/ 	.short	0x0000


	//----- nvinfo : EIATTR_MAXREG_COUNT
	.align		4
        /*005c*/ 	.byte	0x03, 0x1b
        /*005e*/ 	.short	0x00ff


	//----- nvinfo : EIATTR_MERCURY_ISA_VERSION
	.align		4
        /*0060*/ 	.byte	0x03, 0x5f
        /*0062*/ 	.short	0x0101


	//----- nvinfo : EIATTR_VRC_CTA_INIT_COUNT
	.align		4
        /*0064*/ 	.byte	0x02, 0x4a
	.zero		1
	.zero		1


	//----- nvinfo : EIATTR_EXIT_INSTR_OFFSETS
	.align		4
        /*0068*/ 	.byte	0x04, 0x1c
        /*006a*/ 	.short	(.L_121 - .L_120)


	//   ....[0]....
.L_120:
        /*006c*/ 	.word	0x000000c0


	//   ....[1]....
        /*0070*/ 	.word	0x00001000


	//----- nvinfo : EIATTR_CRS_STACK_SIZE
	.align		4
.L_121:
        /*0074*/ 	.byte	0x04, 0x1e
        /*0076*/ 	.short	(.L_123 - .L_122)
.L_122:
        /*0078*/ 	.word	0x00000000


	//----- nvinfo : EIATTR_CBANK_PARAM_SIZE
	.align		4
.L_123:
        /*007c*/ 	.byte	0x03, 0x19
        /*007e*/ 	.short	0x001c


	//----- nvinfo : EIATTR_PARAM_CBANK
	.align		4
        /*0080*/ 	.byte	0x04, 0x0a
        /*0082*/ 	.short	(.L_125 - .L_124)
	.align		4
.L_124:
        /*0084*/ 	.word	index@(.nv.constant0.blur)
        /*0088*/ 	.short	0x0380
        /*008a*/ 	.short	0x001c


	//----- nvinfo : EIATTR_SW_WAR
	.align		4
.L_125:
        /*008c*/ 	.byte	0x04, 0x36
        /*008e*/ 	.short	(.L_127 - .L_126)
.L_126:
        /*0090*/ 	.word	0x00000008
.L_127:


//--------------------- .nv.info.invert           --------------------------
	.section	.nv.info.invert,"",@"SHT_CUDA_INFO"
	.sectionflags	@""
	.align	4


	//----- nvinfo : EIATTR_CUDA_API_VERSION
	.align		4
        /*0000*/ 	.byte	0x04, 0x37
        /*0002*/ 	.short	(.L_129 - .L_128)
.L_128:
        /*0004*/ 	.word	0x00000082


	//----- nvinfo : EIATTR_KPARAM_INFO
	.align		4
.L_129:
        /*0008*/ 	.byte	0x04, 0x17
        /*000a*/ 	.short	(.L_131 - .L_130)
.L_130:
        /*000c*/ 	.word	0x00000000
        /*0010*/ 	.short	0x0003
        /*0012*/ 	.short	0x0014
        /*0014*/ 	.byte	0x00, 0xf0, 0x11, 0x00


	//----- nvinfo : EIATTR_KPARAM_INFO
	.align		4
.L_131:
        /*0018*/ 	.byte	0x04, 0x17
        /*001a*/ 	.short	(.L_133 - .L_132)
.L_132:
        /*001c*/ 	.word	0x00000000
        /*0020*/ 	.short	0x0002
        /*0022*/ 	.short	0x0010
        /*0024*/ 	.byte	0x00, 0xf0, 0x11, 0x00


	//----- nvinfo : EIATTR_KPARAM_INFO
	.align		4
.L_133:
        /*0028*/ 	.byte	0x04, 0x17
        /*002a*/ 	.short	(.L_135 - .L_134)
.L_134:
        /*002c*/ 	.word	0x00000000
        /*0030*/ 	.short	0x0001
        /*0032*/ 	.short	0x0008
        /*0034*/ 	.byte	0x00, 0xf5, 0x21, 0x00


	//----- nvinfo : EIATTR_KPARAM_INFO
	.align		4
.L_135:
        /*0038*/ 	.byte	0x04, 0x17
        /*003a*/ 	.short	(.L_137 - .L_136)
.L_136:
        /*003c*/ 	.word	0x00000000
        /*0040*/ 	.short	0x0000
        /*0042*/ 	.short	0x0000
        /*0044*/ 	.byte	0x00, 0xf5, 0x21, 0x00


	//----- nvinfo : EIATTR_SPARSE_MMA_MASK
	.align		4
.L_137:
        /*0048*/ 	.byte	0x03, 0x50
        /*004a*/ 	.short	0x0000


	//----- nvinfo : EIATTR_MAXREG_COUNT
	.align		4
        /*004c*/ 	.byte	0x03, 0x1b
        /*004e*/ 	.short	0x00ff


	//----- nvinfo : EIATTR_MERCURY_ISA_VERSION
	.align		4
        /*0050*/ 	.byte	0x03, 0x5f
        /*0052*/ 	.short	0x0101


	//----- nvinfo : EIATTR_VRC_CTA_INIT_COUNT
	.align		4
        /*0054*/ 	.byte	0x02, 0x4a
	.zero		1
	.zero		1


	//----- nvinfo : EIATTR_EXIT_INSTR_OFFSETS
	.align		4
        /*0058*/ 	.byte	0x04, 0x1c
        /*005a*/ 	.short	(.L_139 - .L_138)


	//   ....[0]....
.L_138:
        /*005c*/ 	.word	0x000000c0


	//   ....[1]....
        /*0060*/ 	.word	0x00000210


	//----- nvinfo : EIATTR_CBANK_PARAM_SIZE
	.align		4
.L_139:
        /*0064*/ 	.byte	0x03, 0x19
        /*0066*/ 	.short	0x0018


	//----- nvinfo : EIATTR_PARAM_CBANK
	.align		4
        /*0068*/ 	.byte	0x04, 0x0a
        /*006a*/ 	.short	(.L_141 - .L_140)
	.align		4
.L_140:
        /*006c*/ 	.word	index@(.nv.constant0.invert)
        /*0070*/ 	.short	0x0380
        /*0072*/ 	.short	0x0018


	//----- nvinfo : EIATTR_SW_WAR
	.align		4
.L_141:
        /*0074*/ 	.byte	0x04, 0x36
        /*0076*/ 	.short	(.L_143 - .L_142)
.L_142:
        /*0078*/ 	.word	0x00000008
.L_143:


//--------------------- .nv.info.brightness       --------------------------
	.section	.nv.info.brightness,"",@"SHT_CUDA_INFO"
	.sectionflags	@""
	.align	4


	//----- nvinfo : EIATTR_CUDA_API_VERSION
	.align		4
        /*0000*/ 	.byte	0x04, 0x37
        /*0002*/ 	.short	(.L_145 - .L_144)
.L_144:
        /*0004*/ 	.word	0x00000082


	//----- nvinfo : EIATTR_KPARAM_INFO
	.align		4
.L_145:
        /*0008*/ 	.byte	0x04, 0x17
        /*000a*/ 	.short	(.L_147 - .L_146)
.L_146:
        /*000c*/ 	.word	0x00000000
        /*0010*/ 	.short	0x0004
        /*0012*/ 	.short	0x0018
        /*0014*/ 	.byte	0x00, 0xf0, 0x11, 0x00


	//----- nvinfo : EIATTR_KPARAM_INFO
	.align		4
.L_147:
        /*0018*/ 	.byte	0x04, 0x17
        /*001a*/ 	.short	(.L_149 - .L_148)
.L_148:
        /*001c*/ 	.word	0x00000000
        /*0020*/ 	.short	0x0003
        /*0022*/ 	.short	0x0014
        /*0024*/ 	.byte	0x00, 0xf0, 0x11, 0x00


	//----- nvinfo : EIATTR_KPARAM_INFO
	.align		4
.L_149:
        /*0028*/ 	.byte	0x04, 0x17
        /*002a*/ 	.short	(.L_151 - .L_150)
.L_150:
        /*002c*/ 	.word	0x00000000
        /*0030*/ 	.short	0x0002
        /*0032*/ 	.short	0x0010
        /*0034*/ 	.byte	0x00, 0xf0, 0x11, 0x00


	//----- nvinfo : EIATTR_KPARAM_INFO
	.align		4
.L_151:
        /*0038*/ 	.byte	0x04, 0x17
        /*003a*/ 	.short	(.L_153 - .L_152)
.L_152:
        /*003c*/ 	.word	0x00000000
        /*0040*/ 	.short	0x0001
        /*0042*/ 	.short	0x0008
        /*0044*/ 	.byte	0x00, 0xf5, 0x21, 0x00


	//----- nvinfo : EIATTR_KPARAM_INFO
	.align		4
.L_153:
        /*0048*/ 	.byte	0x04, 0x17
        /*004a*/ 	.short	(.L_155 - .L_154)
.L_154:
        /*004c*/ 	.word	0x00000000
        /*0050*/ 	.short	0x0000
        /*0052*/ 	.short	0x0000
        /*0054*/ 	.byte	0x00, 0xf5, 0x21, 0x00


	//----- nvinfo : EIATTR_SPARSE_MMA_MASK
	.align		4
.L_155:
        /*0058*/ 	.byte	0x03, 0x50
        /*005a*/ 	.short	0x0000


	//----- nvinfo : EIATTR_MAXREG_COUNT
	.align		4
        /*005c*/ 	.byte	0x03, 0x1b
        /*005e*/ 	.short	0x00ff


	//----- nvinfo : EIATTR_MERCURY_ISA_VERSION
	.align		4
        /*0060*/ 	.byte	0x03, 0x5f
        /*0062*/ 	.short	0x0101


	//----- nvinfo : EIATTR_VRC_CTA_INIT_COUNT
	.align		4
        /*0064*/ 	.byte	0x02, 0x4a
	.zero		1
	.zero		1


	//----- nvinfo : EIATTR_EXIT_INSTR_OFFSETS
	.align		4
        /*0068*/ 	.byte	0x04, 0x1c
        /*006a*/ 	.short	(.L_157 - .L_156)


	//   ....[0]....
.L_156:
        /*006c*/ 	.word	0x000000c0


	//   ....[1]....
        /*0070*/ 	.word	0x000002e0


	//----- nvinfo : EIATTR_CBANK_PARAM_SIZE
	.align		4
.L_157:
        /*0074*/ 	.byte	0x03, 0x19
        /*0076*/ 	.short	0x001c


	//----- nvinfo : EIATTR_PARAM_CBANK
	.align		4
        /*0078*/ 	.byte	0x04, 0x0a
        /*007a*/ 	.short	(.L_159 - .L_158)
	.align		4
.L_158:
        /*007c*/ 	.word	index@(.nv.constant0.brightness)
        /*0080*/ 	.short	0x0380
        /*0082*/ 	.short	0x001c


	//----- nvinfo : EIATTR_SW_WAR
	.align		4
.L_159:
        /*0084*/ 	.byte	0x04, 0x36
        /*0086*/ 	.short	(.L_161 - .L_160)
.L_160:
        /*0088*/ 	.word	0x00000008
.L_161:


//--------------------- .nv.info.grayscale        --------------------------
	.section	.nv.info.grayscale,"",@"SHT_CUDA_INFO"
	.sectionflags	@""
	.align	4


	//----- nvinfo : EIATTR_CUDA_API_VERSION
	.align		4
        /*0000*/ 	.byte	0x04, 0x37
        /*0002*/ 	.short	(.L_163 - .L_162)
.L_162:
        /*0004*/ 	.word	0x00000082


	//----- nvinfo : EIATTR_KPARAM_INFO
	.align		4
.L_163:
        /*0008*/ 	.byte	0x04, 0x17
        /*000a*/ 	.short	(.L_165 - .L_164)
.L_164:
        /*000c*/ 	.word	0x00000000
        /*0010*/ 	.short	0x0003
        /*0012*/ 	.short	0x0014
        /*0014*/ 	.byte	0x00, 0xf0, 0x11, 0x00


	//----- nvinfo : EIATTR_KPARAM_INFO
	.align		4
.L_165:
        /*0018*/ 	.byte	0x04, 0x17
        /*001a*/ 	.short	(.L_167 - .L_166)
.L_166:
        /*001c*/ 	.word	0x00000000
        /*0020*/ 	.short	0x0002
        /*0022*/ 	.short	0x0010
        /*0024*/ 	.byte	0x00, 0xf0, 0x11, 0x00


	//----- nvinfo : EIATTR_KPARAM_INFO
	.align		4
.L_167:
        /*0028*/ 	.byte	0x04, 0x17
        /*002a*/ 	.short	(.L_169 - .L_168)
.L_168:
        /*002c*/ 	.word	0x00000000
        /*0030*/ 	.short	0x0001
        /*0032*/ 	.short	0x0008
        /*0034*/ 	.byte	0x00, 0xf5, 0x21, 0x00


	//----- nvinfo : EIATTR_KPARAM_INFO
	.align		4
.L_169:
        /*0038*/ 	.byte	0x04, 0x17
        /*003a*/ 	.short	(.L_171 - .L_170)
.L_170:
        /*003c*/ 	.word	0x00000000
        /*0040*/ 	.short	0x0000
        /*0042*/ 	.short	0x0000
        /*0044*/ 	.byte	0x00, 0xf5, 0x21, 0x00


	//----- nvinfo : EIATTR_SPARSE_MMA_MASK
	.align		4
.L_171:
        /*0048*/ 	.byte	0x03, 0x50
        /*004a*/ 	.short	0x0000


	//----- nvinfo : EIATTR_MAXREG_COUNT
	.align		4
        /*004c*/ 	.byte	0x03, 0x1b
        /*004e*/ 	.short	0x00ff


	//----- nvinfo : EIATTR_MERCURY_ISA_VERSION
	.align		4
        /*0050*/ 	.byte	0x03, 0x5f
        /*0052*/ 	.short	0x0101


	//----- nvinfo : EIATTR_VRC_CTA_INIT_COUNT
	.align		4
        /*0054*/ 	.byte	0x02, 0x4a
	.zero		1
	.zero		1


	//----- nvinfo : EIATTR_EXIT_INSTR_OFFSETS
	.align		4
        /*0058*/ 	.byte	0x04, 0x1c
        /*005a*/ 	.short	(.L_173 - .L_172)


	//   ....[0]....
.L_172:
        /*005c*/ 	.word	0x000000c0


	//   ....[1]....
        /*0060*/ 	.word	0x00000250


	//----- nvinfo : EIATTR_CBANK_PARAM_SIZE
	.align		4
.L_173:
        /*0064*/ 	.byte	0x03, 0x19
        /*0066*/ 	.short	0x0018


	//----- nvinfo : EIATTR_PARAM_CBANK
	.align		4
        /*0068*/ 	.byte	0x04, 0x0a
        /*006a*/ 	.short	(.L_175 - .L_174)
	.align		4
.L_174:
        /*006c*/ 	.word	index@(.nv.constant0.grayscale)
        /*0070*/ 	.short	0x0380
        /*0072*/ 	.short	0x0018


	//----- nvinfo : EIATTR_SW_WAR
	.align		4
.L_175:
        /*0074*/ 	.byte	0x04, 0x36
        /*0076*/ 	.short	(.L_177 - .L_176)
.L_176:
        /*0078*/ 	.word	0x00000008
.L_177:


//--------------------- .nv.callgraph             --------------------------
	.section	.nv.callgraph,"",@"SHT_CUDA_CALLGRAPH"
	.align	4
	.sectionentsize	8
	.align		4
        /*0000*/ 	.word	0x00000000
	.align		4
        /*0004*/ 	.word	0xffffffff
	.align		4
        /*0008*/ 	.word	0x00000000
	.align		4
        /*000c*/ 	.word	0xfffffffe
	.align		4
        /*0010*/ 	.word	0x00000000
	.align		4
        /*0014*/ 	.word	0xfffffffd
	.align		4
        /*0018*/ 	.word	0x00000000
	.align		4
        /*001c*/ 	.word	0xfffffffc


//--------------------- .text.process             --------------------------
	.section	.text.process,"ax",@progbits
	.align	128
        .global         process
        .type           process,@function
        .size           process,(.L_x_65 - process)
        .other          process,@"STO_CUDA_ENTRY STV_DEFAULT"
process:
.text.process:
[----:B------:R-:W-:Y:S01]  /*0000*/  LDC R1, c[0x0][0x37c] ;  /* 0x0000df00ff017b82 */ /* 0x000fe20000000800 */
[----:B------:R-:W0:Y:S07]  /*0010*/  S2R R2, SR_TID.Y ;  /* 0x0000000000027919 */ /* 0x000e2e0000002200 */
[----:B------:R-:W1:Y:S01]  /*0020*/  LDC R0, c[0x0][0x360] ;  /* 0x0000d800ff007b82 */ /* 0x000e620000000800 */
[----:B------:R-:W2:Y:S01]  /*0030*/  LDCU.64 UR6, c[0x0][0x390] ;  /* 0x00007200ff0677ac */ /* 0x000ea20008000a00 */
[----:B------:R-:W1:Y:S06]  /*0040*/  S2R R5, SR_TID.X ;  /* 0x0000000000057919 */ /* 0x000e6c0000002100 */
[----:B------:R-:W0:Y:S08]  /*0050*/  S2UR UR5, SR_CTAID.Y ;  /* 0x00000000000579c3 */ /* 0x000e300000002600 */
[----:B------:R-:W0:Y:S08]  /*0060*/  LDC R3, c[0x0][0x364] ;  /* 0x0000d900ff037b82 */ /* 0x000e300000000800 */
[----:B------:R-:W1:Y:S01]  /*0070*/  S2UR UR4, SR_CTAID.X ;  /* 0x00000000000479c3 */ /* 0x000e620000002500 */
[----:B0-----:R-:W-:-:S05]  /*0080*/  IMAD R3, R3, UR5, R2 ;  /* 0x0000000503037c24 */ /* 0x001fca000f8e0202 */
[----:B--2---:R-:W-:Y:S01]  /*0090*/  ISETP.GE.AND P0, PT, R3, UR7, PT ;  /* 0x0000000703007c0c */ /* 0x004fe2000bf06270 */
[----:B-1----:R-:W-:-:S05]  /*00a0*/  IMAD R0, R0, UR4, R5 ;  /* 0x0000000400007c24 */ /* 0x002fca000f8e0205 */
[----:B------:R-:W-:-:S13]  /*00b0*/  ISETP.GE.OR P0, PT, R0, UR6, P0 ;  /* 0x0000000600007c0c */ /* 0x000fda0008706670 */
[----:B------:R-:W-:Y:S05]  /*00c0*/  @P0 EXIT ;  /* 0x000000000000094d */ /* 0x000fea0003800000 */
[----:B------:R-:W0:Y:S01]  /*00d0*/  LDCU.128 UR8, c[0x0][0x380] ;  /* 0x00007000ff0877ac */ /* 0x000e220008000c00 */
[----:B------:R-:W-:Y:S01]  /*00e0*/  IMAD R0, R3, UR6, R0 ;  /* 0x0000000603007c24 */ /* 0x000fe2000f8e0200 */
[----:B------:R-:W1:Y:S03]  /*00f0*/  LDCU.64 UR4, c[0x0][0x358] ;  /* 0x00006b00ff0477ac */ /* 0x000e660008000a00 */
[----:B------:R-:W-:-:S05]  /*0100*/  IMAD.SHL.U32 R0, R0, 0x4, RZ ;  /* 0x0000000400007824 */ /* 0x000fca00078e00ff */
[----:B------:R-:W-:Y:S02]  /*0110*/  SHF.R.S32.HI R5, RZ, 0x1f, R0 ;  /* 0x0000001fff057819 */ /* 0x000fe40000011400 */
[----:B0-----:R-:W-:-:S04]  /*0120*/  IADD3 R2, P0, PT, R0, UR8, RZ ;  /* 0x0000000800027c10 */ /* 0x001fc8000ff1e0ff */
[----:B------:R-:W-:-:S05]  /*0130*/  IADD3.X R3, PT, PT, R5, UR9, RZ, P0, !PT ;  /* 0x0000000905037c10 */ /* 0x000fca00087fe4ff */
[----:B-1----:R-:W2:Y:S01]  /*0140*/  LDG.E.U8 R7, desc[UR4][R2.64] ;  /* 0x0000000402077981 */ /* 0x002ea2000c1e1100 */
[----:B------:R-:W-:-:S04]  /*0150*/  IADD3 R4, P0, PT, R0, UR10, RZ ;  /* 0x0000000a00047c10 */ /* 0x000fc8000ff1e0ff */
[----:B------:R-:W-:-:S05]  /*0160*/  IADD3.X R5, PT, PT, R5, UR11, RZ, P0, !PT ;  /* 0x0000000b05057c10 */ /* 0x000fca00087fe4ff */
[----:B--2---:R-:W-:Y:S04]  /*0170*/  STG.E.U8 desc[UR4][R4.64], R7 ;  /* 0x0000000704007986 */ /* 0x004fe8000c101104 */
[----:B------:R-:W2:Y:S04]  /*0180*/  LDG.E.U8 R9, desc[UR4][R2.64+0x1] ;  /* 0x0000010402097981 */ /* 0x000ea8000c1e1100 */
[----:B--2---:R-:W-:Y:S04]  /*0190*/  STG.E.U8 desc[UR4][R4.64+0x1], R9 ;  /* 0x0000010904007986 */ /* 0x004fe8000c101104 */
[----:B------:R-:W2:Y:S04]  /*01a0*/  LDG.E.U8 R11, desc[UR4][R2.64+0x2] ;  /* 0x00000204020b7981 */ /* 0x000ea8000c1e1100 */
[----:B--2---:R-:W-:Y:S04]  /*01b0*/  STG.E.U8 desc[UR4][R4.64+0x2], R11 ;  /* 0x0000020b04007986 */ /* 0x004fe8000c101104 */
[----:B------:R-:W2:Y:S04]  /*01c0*/  LDG.E.U8 R13, desc[UR4][R2.64+0x3] ;  /* 0x00000304020d7981 */ /* 0x000ea8000c1e1100 */
[----:B--2---:R-:W-:Y:S01]  /*01d0*/  STG.E.U8 desc[UR4][R4.64+0x3], R13 ;  /* 0x0000030d04007986 */ /* 0x004fe2000c101104 */
[----:B------:R-:W-:Y:S05]  /*01e0*/  EXIT ;  /* 0x000000000000794d */ /* 0x000fea0003800000 */
.L_x_0:
[----:B------:R-:W-:-:S00]  /*01f0*/  BRA `(.L_x_0) ;  /* 0xfffffffc00fc7947 */ /* 0x000fc0000383ffff */
[----:B------:R-:W-:-:S00]  /*0200*/  NOP ;  /* 0x0000000000007918 */ /* 0x000fc00000000000 */
[----:B------:R-:W-:-:S00]  /*0210*/  NOP ;  /* 0x0000000000007918 */ /* 0x000fc00000000000 */
[----:B------:R-:W-:-:S00]  /*0220*/  NOP ;  /* 0x0000000000007918 */ /* 0x000fc00000000000 */
[----:B------:R-:W-:-:S00]  /*0230*/  NOP ;  /* 0x0000000000007918 */ /* 0x000fc00000000000 */
[----:B------:R-:W-:-:S00]  /*0240*/  NOP ;  /* 0x0000000000007918 */ /* 0x000fc00000000000 */
[----:B------:R-:W-:-:S00]  /*0250*/  NOP ;  /* 0x0000000000007918 */ /* 0x000fc00000000000 */
[----:B------:R-:W-:-:S00]  /*0260*/  NOP ;  /* 0x0000000000007918 */ /* 0x000fc00000000000 */
[----:B------:R-:W-:-:S00]  /*0270*/  NOP ;  /* 0x0000000000007918 */ /* 0x000fc00000000000 */
.L_x_65:


//--------------------- .text.chroma_key          --------------------------
	.section	.text.chroma_key,"ax",@progbits
	.align	128
        .global         chroma_key
        .type           chroma_key,@function
        .size           chroma_key,(.L_x_62 - chroma_key)
        .other          chroma_key,@"STO_CUDA_ENTRY STV_DEFAULT"
chroma_key:
.text.chroma_key:
        /* <DEDUP_REMOVED lines=13> */
[----:B------:R-:W0:Y:S01]  /*00d0*/  LDCU.64 UR8, c[0x0][0x380] ;  /* 0x00007000ff0877ac */ /* 0x000e220008000a00 */
[----:B------:R-:W-:Y:S01]  /*00e0*/  IMAD R6, R3, UR6, R0 ;  /* 0x0000000603067c24 */ /* 0x000fe2000f8e0200 */
[----:B------:R-:W1:Y:S03]  /*00f0*/  LDCU.64 UR4, c[0x0][0x358] ;  /* 0x00006b00ff0477ac */ /* 0x000e660008000a00 */
[----:B------:R-:W-:-:S05]  /*0100*/  IMAD.SHL.U32 R6, R6, 0x4, RZ ;  /* 0x0000000406067824 */ /* 0x000fca00078e00ff */
[----:B------:R-:W-:Y:S02]  /*0110*/  SHF.R.S32.HI R12, RZ, 0x1f, R6 ;  /* 0x0000001fff0c7819 */ /* 0x000fe40000011406 */
[----:B0-----:R-:W-:-:S04]  /*0120*/  IADD3 R4, P0, PT, R6, UR8, RZ ;  /* 0x0000000806047c10 */ /* 0x001fc8000ff1e0ff */
[----:B------:R-:W-:-:S05]  /*0130*/  IADD3.X R5, PT, PT, R12, UR9, RZ, P0, !PT ;  /* 0x000000090c057c10 */ /* 0x000fca00087fe4ff */
[----:B-1----:R-:W2:Y:S01]  /*0140*/  LDG.E.U8 R2, desc[UR4][R4.64] ;  /* 0x0000000404027981 */ /* 0x002ea2000c1e1100 */
[----:B------:R-:W-:Y:S02]  /*0150*/  HFMA2 R3, -RZ, RZ, 3.748046875, 0 ;  /* 0x437f0000ff037431 */ /* 0x000fe400000001ff */
[----:B------:R-:W-:Y:S01]  /*0160*/  IMAD.MOV.U32 R8, RZ, RZ, 0x3b808081 ;  /* 0x3b808081ff087424 */ /* 0x000fe200078e00ff */
[----:B------:R-:W-:Y:S03]  /*0170*/  BSSY.RECONVERGENT B0, `(.L_x_1) ;  /* 0x000000d000007945 */ /* 0x000fe60003800200 */
[----:B------:R-:W-:-:S04]  /*0180*/  FFMA R3, R8, -R3, 1 ;  /* 0x3f80000008037423 */ /* 0x000fc80000000803 */
[----:B------:R-:W-:Y:S01]  /*0190*/  FFMA R3, R3, R8, 0.0039215688593685626984 ;  /* 0x3b80808103037423 */ /* 0x000fe20000000008 */
[----:B--2---:R-:W0:Y:S08]  /*01a0*/  I2F.U16 R0, R2 ;  /* 0x0000000200007306 */ /* 0x004e300000101000 */
[----:B0-----:R-:W0:Y:S01]  /*01b0*/  FCHK P0, R0, 255 ;  /* 0x437f000000007902 */ /* 0x001e220000000000 */
[----:B------:R-:W-:-:S04]  /*01c0*/  FFMA R7, R0, R3, RZ ;  /* 0x0000000300077223 */ /* 0x000fc800000000ff */
[----:B------:R-:W-:-:S04]  /*01d0*/  FFMA R8, R7, -255, R0 ;  /* 0xc37f000007087823 */ /* 0x000fc80000000000 */
[----:B------:R-:W-:Y:S01]  /*01e0*/  FFMA R7, R3, R8, R7 ;  /* 0x0000000803077223 */ /* 0x000fe20000000007 */
[----:B0-----:R-:W-:Y:S06]  /*01f0*/  @!P0 BRA `(.L_x_2) ;  /* 0x0000000000108947 */ /* 0x001fec0003800000 */
[----:B------:R-:W-:Y:S01]  /*0200*/  IMAD.MOV.U32 R3, RZ, RZ, 0x437f0000 ;  /* 0x437f0000ff037424 */ /* 0x000fe200078e00ff */
[----:B------:R-:W-:-:S07]  /*0210*/  MOV R10, 0x230 ;  /* 0x00000230000a7802 */ /* 0x000fce0000000f00 */
[----:B------:R-:W-:Y:S05]  /*0220*/  CALL.REL.NOINC `($__internal_1_$__cuda_sm3x_div_rn_noftz_f32_slowpath) ;  /* 0x0000000400e07944 */ /* 0x000fea0003c00000 */
[----:B------:R-:W-:-:S07]  /*0230*/  IMAD.MOV.U32 R7, RZ, RZ, R0 ;  /* 0x000000ffff077224 */ /* 0x000fce00078e0000 */
.L_x_2:
[----:B------:R-:W-:Y:S05]  /*0240*/  BSYNC.RECONVERGENT B0 ;  /* 0x0000000000007941 */ /* 0x000fea0003800200 */
.L_x_1:
[----:B------:R-:W2:Y:S01]  /*0250*/  LDG.E.U8 R0, desc[UR4][R4.64+0x1] ;  /* 0x0000010404007981 */ /* 0x000ea2000c1e1100 */
[----:B------:R-:W-:Y:S01]  /*0260*/  MOV R8, 0x3b808081 ;  /* 0x3b80808100087802 */ /* 0x000fe20000000f00 */
[----:B------:R-:W-:Y:S01]  /*0270*/  IMAD.MOV.U32 R3, RZ, RZ, 0x437f0000 ;  /* 0x437f0000ff037424 */ /* 0x000fe200078e00ff */
[----:B------:R-:W-:Y:S03]  /*0280*/  BSSY.RECONVERGENT B0, `(.L_x_3) ;  /* 0x000000e000007945 */ /* 0x000fe60003800200 */
[----:B------:R-:W-:Y:S01]  /*0290*/  FFMA R9, R8, -R3, 1 ;  /* 0x3f80000008097423 */ /* 0x000fe20000000803 */
[----:B--2---:R-:W-:-:S03]  /*02a0*/  I2FP.F32.U32 R3, R0 ;  /* 0x0000000000037245 */ /* 0x004fc60000201000 */
[----:B------:R-:W-:Y:S01]  /*02b0*/  FFMA R0, R9, R8, 0.0039215688593685626984 ;  /* 0x3b80808109007423 */ /* 0x000fe20000000008 */
[----:B------:R-:W0:Y:S03]  /*02c0*/  FCHK P0, R3, 255 ;  /* 0x437f000003007902 */ /* 0x000e260000000000 */
[----:B------:R-:W-:-:S04]  /*02d0*/  FFMA R8, R0, R3, RZ ;  /* 0x0000000300087223 */ /* 0x000fc800000000ff */
[----:B------:R-:W-:-:S04]  /*02e0*/  FFMA R9, R8, -255, R3 ;  /* 0xc37f000008097823 */ /* 0x000fc80000000003 */
[----:B------:R-:W-:Y:S01]  /*02f0*/  FFMA R8, R0, R9, R8 ;  /* 0x0000000900087223 */ /* 0x000fe20000000008 */
[----:B0-----:R-:W-:Y:S06]  /*0300*/  @!P0 BRA `(.L_x_4) ;  /* 0x0000000000148947 */ /* 0x001fec0003800000 */
[----:B------:R-:W-:Y:S02]  /*0310*/  IMAD.MOV.U32 R0, RZ, RZ, R3 ;  /* 0x000000ffff007224 */ /* 0x000fe400078e0003 */
[----:B------:R-:W-:Y:S01]  /*0320*/  HFMA2 R3, -RZ, RZ, 3.748046875, 0 ;  /* 0x437f0000ff037431 */ /* 0x000fe200000001ff */
[----:B------:R-:W-:-:S07]  /*0330*/  MOV R10, 0x350 ;  /* 0x00000350000a7802 */ /* 0x000fce0000000f00 */
[----:B------:R-:W-:Y:S05]  /*0340*/  CALL.REL.NOINC `($__internal_1_$__cuda_sm3x_div_rn_noftz_f32_slowpath) ;  /* 0x0000000400987944 */ /* 0x000fea0003c00000 */
[----:B------:R-:W-:-:S07]  /*0350*/  IMAD.MOV.U32 R8, RZ, RZ, R0 ;  /* 0x000000ffff087224 */ /* 0x000fce00078e0000 */
.L_x_4:
[----:B------:R-:W-:Y:S05]  /*0360*/  BSYNC.RECONVERGENT B0 ;  /* 0x0000000000007941 */ /* 0x000fea0003800200 */
.L_x_3:
        /* <DEDUP_REMOVED lines=12> */
[----:B------:R-:W-:Y:S01]  /*0430*/  IMAD.MOV.U32 R0, RZ, RZ, R3 ;  /* 0x000000ffff007224 */ /* 0x000fe200078e0003 */
[----:B------:R-:W-:Y:S01]  /*0440*/  MOV R10, 0x470 ;  /* 0x00000470000a7802 */ /* 0x000fe20000000f00 */
[----:B------:R-:W-:-:S07]  /*0450*/  IMAD.MOV.U32 R3, RZ, RZ, 0x437f0000 ;  /* 0x437f0000ff037424 */ /* 0x000fce00078e00ff */
[----:B------:R-:W-:Y:S05]  /*0460*/  CALL.REL.NOINC `($__internal_1_$__cuda_sm3x_div_rn_noftz_f32_slowpath) ;  /* 0x0000000400507944 */ /* 0x000fea0003c00000 */
.L_x_6:
[----:B------:R-:W-:Y:S05]  /*0470*/  BSYNC.RECONVERGENT B0 ;  /* 0x0000000000007941 */ /* 0x000fea0003800200 */
.L_x_5:
[----:B------:R-:W-:Y:S01]  /*0480*/  FADD R8, R8, -1 ;  /* 0xbf80000008087421 */ /* 0x000fe20000000000 */
[----:B------:R-:W-:Y:S03]  /*0490*/  BSSY.RECONVERGENT B0, `(.L_x_7) ;  /* 0x0000012000007945 */ /* 0x000fe60003800200 */
[----:B------:R-:W-:-:S04]  /*04a0*/  FMUL R8, R8, R8 ;  /* 0x0000000808087220 */ /* 0x000fc80000400000 */
[----:B------:R-:W-:-:S04]  /*04b0*/  FFMA R7, R7, R7, R8 ;  /* 0x0000000707077223 */ /* 0x000fc80000000008 */
[----:B------:R-:W-:-:S04]  /*04c0*/  FFMA R3, R0, R0, R7 ;  /* 0x0000000000037223 */ /* 0x000fc80000000007 */
[----:B------:R0:W1:Y:S01]  /*04d0*/  MUFU.RSQ R8, R3 ;  /* 0x0000000300087308 */ /* 0x0000620000001400 */
[----:B------:R-:W-:-:S04]  /*04e0*/  IADD3 R0, PT, PT, R3, -0xd000000, RZ ;  /* 0xf300000003007810 */ /* 0x000fc80007ffe0ff */
[----:B------:R-:W-:-:S13]  /*04f0*/  ISETP.GT.U32.AND P0, PT, R0, 0x727fffff, PT ;  /* 0x727fffff0000780c */ /* 0x000fda0003f04070 */
[----:B01----:R-:W-:Y:S05]  /*0500*/  @!P0 BRA `(.L_x_8) ;  /* 0x0000000000188947 */ /* 0x003fea0003800000 */
[----:B------:R-:W-:Y:S01]  /*0510*/  BSSY.RECONVERGENT B1, `(.L_x_9) ;  /* 0x0000003000017945 */ /* 0x000fe20003800200 */
[----:B------:R-:W-:-:S07]  /*0520*/  MOV R11, 0x540 ;  /* 0x00000540000b7802 */ /* 0x000fce0000000f00 */
[----:B------:R-:W-:Y:S05]  /*0530*/  CALL.REL.NOINC `($__internal_0_$__cuda_sm20_sqrt_rn_f32_slowpath) ;  /* 0x0000000000c47944 */ /* 0x000fea0003c00000 */
[----:B------:R-:W-:Y:S05]  /*0540*/  BSYNC.RECONVERGENT B1 ;  /* 0x0000000000017941 */ /* 0x000fea0003800200 */
.L_x_9:
[----:B------:R-:W-:Y:S01]  /*0550*/  IMAD.MOV.U32 R0, RZ, RZ, R3 ;  /* 0x000000ffff007224 */ /* 0x000fe200078e0003 */
[----:B------:R-:W-:Y:S06]  /*0560*/  BRA `(.L_x_10) ;  /* 0x0000000000107947 */ /* 0x000fec0003800000 */
.L_x_8:
[----:B------:R-:W-:Y:S01]  /*0570*/  FMUL.FTZ R0, R3, R8 ;  /* 0x0000000803007220 */ /* 0x000fe20000410000 */
[----:B------:R-:W-:-:S03]  /*0580*/  FMUL.FTZ R7, R8, 0.5 ;  /* 0x3f00000008077820 */ /* 0x000fc60000410000 */
[----:B------:R-:W-:-:S04]  /*0590*/  FFMA R3, -R0, R0, R3 ;  /* 0x0000000000037223 */ /* 0x000fc80000000103 */
[----:B------:R-:W-:-:S07]  /*05a0*/  FFMA R0, R3, R7, R0 ;  /* 0x0000000703007223 */ /* 0x000fce0000000000 */
.L_x_10:
[----:B------:R-:W-:Y:S05]  /*05b0*/  BSYNC.RECONVERGENT B0 ;  /* 0x0000000000007941 */ /* 0x000fea0003800200 */
.L_x_7:
[----:B------:R-:W0:Y:S01]  /*05c0*/  LDCU UR6, c[0x0][0x398] ;  /* 0x00007300ff0677ac */ /* 0x000e220008000800 */
[----:B------:R-:W-:Y:S01]  /*05d0*/  BSSY.RECONVERGENT B0, `(.L_x_11) ;  /* 0x0000019000007945 */ /* 0x000fe20003800200 */
[----:B------:R-:W-:Y:S01]  /*05e0*/  IMAD.MOV.U32 R3, RZ, RZ, RZ ;  /* 0x000000ffff037224 */ /* 0x000fe200078e00ff */
[----:B0-----:R-:W-:-:S13]  /*05f0*/  FSETP.GEU.AND P0, PT, R0, UR6, PT ;  /* 0x0000000600007c0b */ /* 0x001fda000bf0e000 */
[----:B------:R-:W-:Y:S05]  /*0600*/  @!P0 BRA `(.L_x_12) ;  /* 0x0000000000548947 */ /* 0x000fea0003800000 */
[----:B------:R-:W0:Y:S02]  /*0610*/  LDC R9, c[0x0][0x39c] ;  /* 0x0000e700ff097b82 */ /* 0x000e240000000800 */
[----:B0-----:R-:W-:-:S05]  /*0620*/  FADD R3, R9, UR6 ;  /* 0x0000000609037e21 */ /* 0x001fca0008000000 */
[----:B------:R-:W-:Y:S01]  /*0630*/  FSETP.GEU.AND P0, PT, R0, R3, PT ;  /* 0x000000030000720b */ /* 0x000fe20003f0e000 */
[----:B------:R-:W-:-:S12]  /*0640*/  HFMA2 R3, -RZ, RZ, 1.875, 0 ;  /* 0x3f800000ff037431 */ /* 0x000fd800000001ff */
[----:B------:R-:W-:Y:S05]  /*0650*/  @P0 BRA `(.L_x_12) ;  /* 0x0000000000400947 */ /* 0x000fea0003800000 */
[----:B------:R-:W0:Y:S01]  /*0660*/  MUFU.RCP R3, R9 ;  /* 0x0000000900037308 */ /* 0x000e220000001000 */
[----:B------:R-:W-:Y:S01]  /*0670*/  FADD R0, R0, -UR6 ;  /* 0x8000000600007e21 */ /* 0x000fe20008000000 */
[----:B------:R-:W-:Y:S06]  /*0680*/  BSSY.RECONVERGENT B1, `(.L_x_12) ;  /* 0x000000d000017945 */ /* 0x000fec0003800200 */
[----:B------:R-:W1:Y:S01]  /*0690*/  FCHK P0, R0, R9 ;  /* 0x0000000900007302 */ /* 0x000e620000000000 */
[----:B0-----:R-:W-:-:S04]  /*06a0*/  FFMA R8, R3, -R9, 1 ;  /* 0x3f80000003087423 */ /* 0x001fc80000000809 */
[----:B------:R-:W-:-:S04]  /*06b0*/  FFMA R3, R3, R8, R3 ;  /* 0x0000000803037223 */ /* 0x000fc80000000003 */
[----:B------:R-:W-:-:S04]  /*06c0*/  FFMA R7, R0, R3, RZ ;  /* 0x0000000300077223 */ /* 0x000fc800000000ff */
[----:B------:R-:W-:-:S04]  /*06d0*/  FFMA R8, R7, -R9, R0 ;  /* 0x8000000907087223 */ /* 0x000fc80000000000 */
[----:B------:R-:W-:Y:S01]  /*06e0*/  FFMA R3, R3, R8, R7 ;  /* 0x0000000803037223 */ /* 0x000fe20000000007 */
[----:B-1----:R-:W-:Y:S06]  /*06f0*/  @!P0 BRA `(.L_x_13) ;  /* 0x0000000000148947 */ /* 0x002fec0003800000 */
[----:B------:R-:W0:Y:S01]  /*0700*/  LDCU UR7, c[0x0][0x39c] ;  /* 0x00007380ff0777ac */ /* 0x000e220008000800 */
[----:B------:R-:W-:Y:S01]  /*0710*/  MOV R10, 0x740 ;  /* 0x00000740000a7802 */ /* 0x000fe20000000f00 */
[----:B0-----:R-:W-:-:S07]  /*0720*/  IMAD.U32 R3, RZ, RZ, UR7 ;  /* 0x00000007ff037e24 */ /* 0x001fce000f8e00ff */
[----:B------:R-:W-:Y:S05]  /*0730*/  CALL.REL.NOINC `($__internal_1_$__cuda_sm3x_div_rn_noftz_f32_slowpath) ;  /* 0x00000000009c7944 */ /* 0x000fea0003c00000 */
[----:B------:R-:W-:-:S07]  /*0740*/  IMAD.MOV.U32 R3, RZ, RZ, R0 ;  /* 0x000000ffff037224 */ /* 0x000fce00078e0000 */
.L_x_13:
[----:B------:R-:W-:Y:S05]  /*0750*/  BSYNC.RECONVERGENT B1 ;  /* 0x0000000000017941 */ /* 0x000fea0003800200 */
.L_x_12:
[----:B------:R-:W-:Y:S05]  /*0760*/  BSYNC.RECONVERGENT B0 ;  /* 0x0000000000007941 */ /* 0x000fea0003800200 */
.L_x_11:
[----:B------:R-:W0:Y:S02]  /*0770*/  LDCU.64 UR8, c[0x0][0x388] ;  /* 0x00007100ff0877ac */ /* 0x000e240008000a00 */
[----:B0-----:R-:W-:-:S04]  /*0780*/  IADD3 R6, P0, PT, R6, UR8, RZ ;  /* 0x0000000806067c10 */ /* 0x001fc8000ff1e0ff */
[----:B------:R-:W-:-:S05]  /*0790*/  IADD3.X R7, PT, PT, R12, UR9, RZ, P0, !PT ;  /* 0x000000090c077c10 */ /* 0x000fca00087fe4ff */
[----:B------:R-:W-:Y:S04]  /*07a0*/  STG.E.U8 desc[UR4][R6.64], R2 ;  /* 0x0000000206007986 */ /* 0x000fe8000c101104 */
[----:B------:R-:W2:Y:S04]  /*07b0*/  LDG.E.U8 R9, desc[UR4][R4.64+0x1] ;  /* 0x0000010404097981 */ /* 0x000ea8000c1e1100 */
[----:B--2---:R-:W-:Y:S04]  /*07c0*/  STG.E.U8 desc[UR4][R6.64+0x1], R9 ;  /* 0x0000010906007986 */ /* 0x004fe8000c101104 */
[----:B------:R-:W2:Y:S04]  /*07d0*/  LDG.E.U8 R11, desc[UR4][R4.64+0x2] ;  /* 0x00000204040b7981 */ /* 0x000ea8000c1e1100 */
[----:B--2---:R-:W-:Y:S04]  /*07e0*/  STG.E.U8 desc[UR4][R6.64+0x2], R11 ;  /* 0x0000020b06007986 */ /* 0x004fe8000c101104 */
[----:B------:R-:W2:Y:S02]  /*07f0*/  LDG.E.U8 R0, desc[UR4][R4.64+0x3] ;  /* 0x0000030404007981 */ /* 0x000ea4000c1e1100 */
[----:B--2---:R-:W-:-:S05]  /*0800*/  I2FP.F32.U32 R0, R0 ;  /* 0x0000000000007245 */ /* 0x004fca0000201000 */
[----:B------:R-:W-:-:S04]  /*0810*/  FMUL R0, R0, R3 ;  /* 0x0000000300007220 */ /* 0x000fc80000400000 */
[----:B------:R-:W0:Y:S02]  /*0820*/  F2I.U32.TRUNC.NTZ R3, R0 ;  /* 0x0000000000037305 */ /* 0x000e24000020f000 */
[----:B0-----:R-:W-:Y:S01]  /*0830*/  STG.E.U8 desc[UR4][R6.64+0x3], R3 ;  /* 0x0000030306007986 */ /* 0x001fe2000c101104 */
[----:B------:R-:W-:Y:S05]  /*0840*/  EXIT ;  /* 0x000000000000794d */ /* 0x000fea0003800000 */
        .weak           $__internal_0_$__cuda_sm20_sqrt_rn_f32_slowpath
        .type           $__internal_0_$__cuda_sm20_sqrt_rn_f32_slowpath,@function
        .size           $__internal_0_$__cuda_sm20_sqrt_rn_f32_slowpath,($__internal_1_$__cuda_sm3x_div_rn_noftz_f32_slowpath - $__internal_0_$__cuda_sm20_sqrt_rn_f32_slowpath)
$__internal_0_$__cuda_sm20_sqrt_rn_f32_slowpath:
[----:B------:R-:W-:-:S13]  /*0850*/  LOP3.LUT P0, RZ, R3, 0x7fffffff, RZ, 0xc0, !PT ;  /* 0x7fffffff03ff7812 */ /* 0x000fda000780c0ff */
[----:B------:R-:W-:Y:S05]  /*0860*/  @!P0 BRA `(.L_x_14) ;  /* 0x0000000000448947 */ /* 0x000fea0003800000 */
[----:B------:R-:W-:Y:S02]  /*0870*/  FSETP.GEU.FTZ.AND P0, PT, R3, RZ, PT ;  /* 0x000000ff0300720b */ /* 0x000fe40003f1e000 */
[----:B------:R-:W-:-:S11]  /*0880*/  MOV R0, R3 ;  /* 0x0000000300007202 */ /* 0x000fd60000000f00 */
[----:B------:R-:W-:Y:S01]  /*0890*/  @!P0 IMAD.MOV.U32 R3, RZ, RZ, 0x7fffffff ;  /* 0x7fffffffff038424 */ /* 0x000fe200078e00ff */
[----:B------:R-:W-:Y:S06]  /*08a0*/  @!P0 BRA `(.L_x_14) ;  /* 0x0000000000348947 */ /* 0x000fec0003800000 */
[----:B------:R-:W-:-:S13]  /*08b0*/  FSETP.GTU.FTZ.AND P0, PT, |R0|, +INF , PT ;  /* 0x7f8000000000780b */ /* 0x000fda0003f1c200 */
[----:B------:R-:W-:Y:S01]  /*08c0*/  @P0 FADD.FTZ R3, R0, 1 ;  /* 0x3f80000000030421 */ /* 0x000fe20000010000 */
[----:B------:R-:W-:Y:S06]  /*08d0*/  @P0 BRA `(.L_x_14) ;  /* 0x0000000000280947 */ /* 0x000fec0003800000 */
[----:B------:R-:W-:-:S13]  /*08e0*/  FSETP.NEU.FTZ.AND P0, PT, |R0|, +INF , PT ;  /* 0x7f8000000000780b */ /* 0x000fda0003f1d200 */
[----:B------:R-:W-:-:S04]  /*08f0*/  @P0 FFMA R7, R0, 1.84467440737095516160e+19, RZ ;  /* 0x5f80000000070823 */ /* 0x000fc800000000ff */
[----:B------:R-:W0:Y:S02]  /*0900*/  @P0 MUFU.RSQ R8, R7 ;  /* 0x0000000700080308 */ /* 0x000e240000001400 */
[----:B0-----:R-:W-:Y:S01]  /*0910*/  @P0 FMUL.FTZ R10, R7, R8 ;  /* 0x00000008070a0220 */ /* 0x001fe20000410000 */
[----:B------:R-:W-:-:S03]  /*0920*/  @P0 FMUL.FTZ R8, R8, 0.5 ;  /* 0x3f00000008080820 */ /* 0x000fc60000410000 */
[----:B------:R-:W-:-:S04]  /*0930*/  @P0 FADD.FTZ R3, -R10, -RZ ;  /* 0x800000ff0a030221 */ /* 0x000fc80000010100 */
[----:B------:R-:W-:Y:S01]  /*0940*/  @P0 FFMA R9, R10, R3, R7 ;  /* 0x000000030a090223 */ /* 0x000fe20000000007 */
[----:B------:R-:W-:-:S03]  /*0950*/  @!P0 IMAD.MOV.U32 R3, RZ, RZ, R0 ;  /* 0x000000ffff038224 */ /* 0x000fc600078e0000 */
[----:B------:R-:W-:-:S04]  /*0960*/  @P0 FFMA R8, R9, R8, R10 ;  /* 0x0000000809080223 */ /* 0x000fc8000000000a */
[----:B------:R-:W-:-:S07]  /*0970*/  @P0 FMUL.FTZ R3, R8, 2.3283064365386962891e-10 ;  /* 0x2f80000008030820 */ /* 0x000fce0000410000 */
.L_x_14:
[----:B------:R-:W-:Y:S01]  /*0980*/  MOV R8, R11 ;  /* 0x0000000b00087202 */ /* 0x000fe20000000f00 */
[----:B------:R-:W-:-:S04]  /*0990*/  IMAD.MOV.U32 R9, RZ, RZ, 0x0 ;  /* 0x00000000ff097424 */ /* 0x000fc800078e00ff */
[----:B------:R-:W-:Y:S05]  /*09a0*/  RET.REL.NODEC R8 `(chroma_key) ;  /* 0xfffffff408947950 */ /* 0x000fea0003c3ffff */
        .weak           $__internal_1_$__cuda_sm3x_div_rn_noftz_f32_slowpath
        .type           $__internal_1_$__cuda_sm3x_div_rn_noftz_f32_slowpath,@function
        .size           $__internal_1_$__cuda_sm3x_div_rn_noftz_f32_slowpath,(.L_x_62 - $__internal_1_$__cuda_sm3x_div_rn_noftz_f32_slowpath)
$__internal_1_$__cuda_sm3x_div_rn_noftz_f32_slowpath:
[----:B------:R-:W-:Y:S01]  /*09b0*/  SHF.R.U32.HI R11, RZ, 0x17, R3 ;  /* 0x00000017ff0b7819 */ /* 0x000fe20000011603 */
[----:B------:R-:W-:Y:S01]  /*09c0*/  BSSY.RECONVERGENT B2, `(.L_x_15) ;  /* 0x0000062000027945 */ /* 0x000fe20003800200 */
[----:B------:R-:W-:Y:S02]  /*09d0*/  SHF.R.U32.HI R9, RZ, 0x17, R0 ;  /* 0x00000017ff097819 */ /* 0x000fe40000011600 */
[----:B------:R-:W-:Y:S02]  /*09e0*/  LOP3.LUT R11, R11, 0xff, RZ, 0xc0, !PT ;  /* 0x000000ff0b0b7812 */ /* 0x000fe400078ec0ff */
[----:B------:R-:W-:-:S03]  /*09f0*/  LOP3.LUT R16, R9, 0xff, RZ, 0xc0, !PT ;  /* 0x000000ff09107812 */ /* 0x000fc600078ec0ff */
[----:B------:R-:W-:Y:S01]  /*0a00*/  VIADD R14, R11, 0xffffffff ;  /* 0xffffffff0b0e7836 */ /* 0x000fe20000000000 */
[----:B------:R-:W-:-:S04]  /*0a10*/  IADD3 R13, PT, PT, R16, -0x1, RZ ;  /* 0xffffffff100d7810 */ /* 0x000fc80007ffe0ff */
[----:B------:R-:W-:-:S04]  /*0a20*/  ISETP.GT.U32.AND P0, PT, R14, 0xfd, PT ;  /* 0x000000fd0e00780c */ /* 0x000fc80003f04070 */
[----:B------:R-:W-:-:S13]  /*0a30*/  ISETP.GT.U32.OR P0, PT, R13, 0xfd, P0 ;  /* 0x000000fd0d00780c */ /* 0x000fda0000704470 */
[----:B------:R-:W-:Y:S01]  /*0a40*/  @!P0 IMAD.MOV.U32 R9, RZ, RZ, RZ ;  /* 0x000000ffff098224 */ /* 0x000fe200078e00ff */
[----:B------:R-:W-:Y:S06]  /*0a50*/  @!P0 BRA `(.L_x_16) ;  /* 0x00000000005c8947 */ /* 0x000fec0003800000 */
[----:B------:R-:W-:Y:S02]  /*0a60*/  FSETP.GTU.FTZ.AND P0, PT, |R0|, +INF , PT ;  /* 0x7f8000000000780b */ /* 0x000fe40003f1c200 */
[----:B------:R-:W-:-:S04]  /*0a70*/  FSETP.GTU.FTZ.AND P1, PT, |R3|, +INF , PT ;  /* 0x7f8000000300780b */ /* 0x000fc80003f3c200 */
[----:B------:R-:W-:-:S13]  /*0a80*/  PLOP3.LUT P0, PT, P0, P1, PT, 0xf8, 0x8f ;  /* 0x00000000008f781c */ /* 0x000fda0000703f70 */
[----:B------:R-:W-:Y:S05]  /*0a90*/  @P0 BRA `(.L_x_17) ;  /* 0x00000004004c0947 */ /* 0x000fea0003800000 */
[----:B------:R-:W-:-:S13]  /*0aa0*/  LOP3.LUT P0, RZ, R3, 0x7fffffff, R0, 0xc8, !PT ;  /* 0x7fffffff03ff7812 */ /* 0x000fda000780c800 */
[----:B------:R-:W-:Y:S05]  /*0ab0*/  @!P0 BRA `(.L_x_18) ;  /* 0x00000004003c8947 */ /* 0x000fea0003800000 */
[C---:B------:R-:W-:Y:S02]  /*0ac0*/  FSETP.NEU.FTZ.AND P2, PT, |R0|.reuse, +INF , PT ;  /* 0x7f8000000000780b */ /* 0x040fe40003f5d200 */
[----:B------:R-:W-:Y:S02]  /*0ad0*/  FSETP.NEU.FTZ.AND P1, PT, |R3|, +INF , PT ;  /* 0x7f8000000300780b */ /* 0x000fe40003f3d200 */
[----:B------:R-:W-:-:S11]  /*0ae0*/  FSETP.NEU.FTZ.AND P0, PT, |R0|, +INF , PT ;  /* 0x7f8000000000780b */ /* 0x000fd60003f1d200 */
[----:B------:R-:W-:Y:S05]  /*0af0*/  @!P1 BRA !P2, `(.L_x_18) ;  /* 0x00000004002c9947 */ /* 0x000fea0005000000 */
[----:B------:R-:W-:-:S04]  /*0b00*/  LOP3.LUT P2, RZ, R0, 0x7fffffff, RZ, 0xc0, !PT ;  /* 0x7fffffff00ff7812 */ /* 0x000fc8000784c0ff */
[----:B------:R-:W-:-:S13]  /*0b10*/  PLOP3.LUT P1, PT, P1, P2, PT, 0x2f, 0xf2 ;  /* 0x0000000000f2781c */ /* 0x000fda0000f24577 */
[----:B------:R-:W-:Y:S05]  /*0b20*/  @P1 BRA `(.L_x_19) ;  /* 0x0000000400181947 */ /* 0x000fea0003800000 */
[----:B------:R-:W-:-:S04]  /*0b30*/  LOP3.LUT P1, RZ, R3, 0x7fffffff, RZ, 0xc0, !PT ;  /* 0x7fffffff03ff7812 */ /* 0x000fc8000782c0ff */
[----:B------:R-:W-:-:S13]  /*0b40*/  PLOP3.LUT P0, PT, P0, P1, PT, 0x2f, 0xf2 ;  /* 0x0000000000f2781c */ /* 0x000fda0000702577 */
[----:B------:R-:W-:Y:S05]  /*0b50*/  @P0 BRA `(.L_x_20) ;  /* 0x0000000400000947 */ /* 0x000fea0003800000 */
[----:B------:R-:W-:Y:S02]  /*0b60*/  ISETP.GE.AND P0, PT, R13, RZ, PT ;  /* 0x000000ff0d00720c */ /* 0x000fe40003f06270 */
[----:B------:R-:W-:-:S11]  /*0b70*/  ISETP.GE.AND P1, PT, R14, RZ, PT ;  /* 0x000000ff0e00720c */ /* 0x000fd60003f26270 */
[----:B------:R-:W-:Y:S01]  /*0b80*/  @P0 IMAD.MOV.U32 R9, RZ, RZ, RZ ;  /* 0x000000ffff090224 */ /* 0x000fe200078e00ff */
[----:B------:R-:W-:Y:S01]  /*0b90*/  @!P0 MOV R9, 0xffffffc0 ;  /* 0xffffffc000098802 */ /* 0x000fe20000000f00 */
[----:B------:R-:W-:Y:S01]  /*0ba0*/  @!P0 FFMA R0, R0, 1.84467440737095516160e+19, RZ ;  /* 0x5f80000000008823 */ /* 0x000fe200000000ff */
[----:B------:R-:W-:-:S03]  /*0bb0*/  @!P1 FFMA R3, R3, 1.84467440737095516160e+19, RZ ;  /* 0x5f80000003039823 */ /* 0x000fc600000000ff */
[----:B------:R-:W-:-:S07]  /*0bc0*/  @!P1 VIADD R9, R9, 0x40 ;  /* 0x0000004009099836 */ /* 0x000fce0000000000 */
.L_x_16:
[----:B------:R-:W-:Y:S01]  /*0bd0*/  LEA R14, R11, 0xc0800000, 0x17 ;  /* 0xc08000000b0e7811 */ /* 0x000fe200078eb8ff */
[----:B------:R-:W-:Y:S04]  /*0be0*/  BSSY.RECONVERGENT B3, `(.L_x_21) ;  /* 0x0000036000037945 */ /* 0x000fe80003800200 */
[----:B------:R-:W-:Y:S01]  /*0bf0*/  IMAD.IADD R14, R3, 0x1, -R14 ;  /* 0x00000001030e7824 */ /* 0x000fe200078e0a0e */
[----:B------:R-:W-:-:S03]  /*0c00*/  IADD3 R3, PT, PT, R16, -0x7f, RZ ;  /* 0xffffff8110037810 */ /* 0x000fc60007ffe0ff */
[----:B------:R0:W1:Y:S01]  /*0c10*/  MUFU.RCP R13, R14 ;  /* 0x0000000e000d7308 */ /* 0x0000620000001000 */
[----:B------:R-:W-:Y:S01]  /*0c20*/  FADD.FTZ R15, -R14, -RZ ;  /* 0x800000ff0e0f7221 */ /* 0x000fe20000010100 */
[C---:B------:R-:W-:Y:S01]  /*0c30*/  IMAD R0, R3.reuse, -0x800000, R0 ;  /* 0xff80000003007824 */ /* 0x040fe200078e0200 */
[----:B0-----:R-:W-:-:S05]  /*0c40*/  IADD3 R14, PT, PT, R3, 0x7f, -R11 ;  /* 0x0000007f030e7810 */ /* 0x001fca0007ffe80b */
[----:B------:R-:W-:Y:S02]  /*0c50*/  IMAD.IADD R14, R14, 0x1, R9 ;  /* 0x000000010e0e7824 */ /* 0x000fe400078e0209 */
[----:B-1----:R-:W-:-:S04]  /*0c60*/  FFMA R16, R13, R15, 1 ;  /* 0x3f8000000d107423 */ /* 0x002fc8000000000f */
[----:B------:R-:W-:-:S04]  /*0c70*/  FFMA R18, R13, R16, R13 ;  /* 0x000000100d127223 */ /* 0x000fc8000000000d */
[----:B------:R-:W-:-:S04]  /*0c80*/  FFMA R13, R0, R18, RZ ;  /* 0x00000012000d7223 */ /* 0x000fc800000000ff */
[----:B------:R-:W-:-:S04]  /*0c90*/  FFMA R16, R15, R13, R0 ;  /* 0x0000000d0f107223 */ /* 0x000fc80000000000 */
[----:B------:R-:W-:-:S04]  /*0ca0*/  FFMA R13, R18, R16, R13 ;  /* 0x00000010120d7223 */ /* 0x000fc8000000000d */
[----:B------:R-:W-:-:S04]  /*0cb0*/  FFMA R16, R15, R13, R0 ;  /* 0x0000000d0f107223 */ /* 0x000fc80000000000 */
[----:B------:R-:W-:-:S05]  /*0cc0*/  FFMA R0, R18, R16, R13 ;  /* 0x0000001012007223 */ /* 0x000fca000000000d */
[----:B------:R-:W-:-:S04]  /*0cd0*/  SHF.R.U32.HI R3, RZ, 0x17, R0 ;  /* 0x00000017ff037819 */ /* 0x000fc80000011600 */
[----:B------:R-:W-:-:S04]  /*0ce0*/  LOP3.LUT R3, R3, 0xff, RZ, 0xc0, !PT ;  /* 0x000000ff03037812 */ /* 0x000fc800078ec0ff */
[----:B------:R-:W-:-:S05]  /*0cf0*/  IADD3 R11, PT, PT, R3, R14, RZ ;  /* 0x0000000e030b7210 */ /* 0x000fca0007ffe0ff */
[----:B------:R-:W-:-:S05]  /*0d00*/  VIADD R3, R11, 0xffffffff ;  /* 0xffffffff0b037836 */ /* 0x000fca0000000000 */
[----:B------:R-:W-:-:S13]  /*0d10*/  ISETP.GE.U32.AND P0, PT, R3, 0xfe, PT ;  /* 0x000000fe0300780c */ /* 0x000fda0003f06070 */
[----:B------:R-:W-:Y:S05]  /*0d20*/  @!P0 BRA `(.L_x_22) ;  /* 0x0000000000808947 */ /* 0x000fea0003800000 */
[----:B------:R-:W-:-:S13]  /*0d30*/  ISETP.GT.AND P0, PT, R11, 0xfe, PT ;  /* 0x000000fe0b00780c */ /* 0x000fda0003f04270 */
[----:B------:R-:W-:Y:S05]  /*0d40*/  @P0 BRA `(.L_x_23) ;  /* 0x00000000006c0947 */ /* 0x000fea0003800000 */
[----:B------:R-:W-:-:S13]  /*0d50*/  ISETP.GE.AND P0, PT, R11, 0x1, PT ;  /* 0x000000010b00780c */ /* 0x000fda0003f06270 */
[----:B------:R-:W-:Y:S05]  /*0d60*/  @P0 BRA `(.L_x_24) ;  /* 0x0000000000740947 */ /* 0x000fea0003800000 */
[----:B------:R-:W-:Y:S02]  /*0d70*/  ISETP.GE.AND P0, PT, R11, -0x18, PT ;  /* 0xffffffe80b00780c */ /* 0x000fe40003f06270 */
[----:B------:R-:W-:-:S11]  /*0d80*/  LOP3.LUT R0, R0, 0x80000000, RZ, 0xc0, !PT ;  /* 0x8000000000007812 */ /* 0x000fd600078ec0ff */
[----:B------:R-:W-:Y:S05]  /*0d90*/  @!P0 BRA `(.L_x_24) ;  /* 0x0000000000688947 */ /* 0x000fea0003800000 */
[CCC-:B------:R-:W-:Y:S01]  /*0da0*/  FFMA.RZ R3, R18.reuse, R16.reuse, R13.reuse ;  /* 0x0000001012037223 */ /* 0x1c0fe2000000c00d */
[CCC-:B------:R-:W-:Y:S01]  /*0db0*/  FFMA.RM R14, R18.reuse, R16.reuse, R13.reuse ;  /* 0x00000010120e7223 */ /* 0x1c0fe2000000400d */
[C---:B------:R-:W-:Y:S02]  /*0dc0*/  ISETP.NE.AND P2, PT, R11.reuse, RZ, PT ;  /* 0x000000ff0b00720c */ /* 0x040fe40003f45270 */
[----:B------:R-:W-:Y:S02]  /*0dd0*/  ISETP.NE.AND P1, PT, R11, RZ, PT ;  /* 0x000000ff0b00720c */ /* 0x000fe40003f25270 */
[----:B------:R-:W-:Y:S01]  /*0de0*/  LOP3.LUT R9, R3, 0x7fffff, RZ, 0xc0, !PT ;  /* 0x007fffff03097812 */ /* 0x000fe200078ec0ff */
[----:B------:R-:W-:Y:S01]  /*0df0*/  FFMA.RP R3, R18, R16, R13 ;  /* 0x0000001012037223 */ /* 0x000fe2000000800d */
[----:B------:R-:W-:Y:S01]  /*0e00*/  IADD3 R16, PT, PT, R11, 0x20, RZ ;  /* 0x000000200b107810 */ /* 0x000fe20007ffe0ff */
[----:B------:R-:W-:Y:S01]  /*0e10*/  IMAD.MOV R11, RZ, RZ, -R11 ;  /* 0x000000ffff0b7224 */ /* 0x000fe200078e0a0b */
[----:B------:R-:W-:-:S02]  /*0e20*/  LOP3.LUT R9, R9, 0x800000, RZ, 0xfc, !PT ;  /* 0x0080000009097812 */ /* 0x000fc400078efcff */
[----:B------:R-:W-:Y:S02]  /*0e30*/  FSETP.NEU.FTZ.AND P0, PT, R3, R14, PT ;  /* 0x0000000e0300720b */ /* 0x000fe40003f1d000 */
[----:B------:R-:W-:Y:S02]  /*0e40*/  SHF.L.U32 R16, R9, R16, RZ ;  /* 0x0000001009107219 */ /* 0x000fe400000006ff */
[----:B------:R-:W-:Y:S02]  /*0e50*/  SEL R14, R11, RZ, P2 ;  /* 0x000000ff0b0e7207 */ /* 0x000fe40001000000 */
[----:B------:R-:W-:Y:S02]  /*0e60*/  ISETP.NE.AND P1, PT, R16, RZ, P1 ;  /* 0x000000ff1000720c */ /* 0x000fe40000f25270 */
[----:B------:R-:W-:Y:S02]  /*0e70*/  SHF.R.U32.HI R14, RZ, R14, R9 ;  /* 0x0000000eff0e7219 */ /* 0x000fe40000011609 */
[----:B------:R-:W-:-:S02]  /*0e80*/  PLOP3.LUT P0, PT, P0, P1, PT, 0xf8, 0x8f ;  /* 0x00000000008f781c */ /* 0x000fc40000703f70 */
[----:B------:R-:W-:Y:S02]  /*0e90*/  SHF.R.U32.HI R16, RZ, 0x1, R14 ;  /* 0x00000001ff107819 */ /* 0x000fe4000001160e */
[----:B------:R-:W-:-:S04]  /*0ea0*/  SEL R3, RZ, 0x1, !P0 ;  /* 0x00000001ff037807 */ /* 0x000fc80004000000 */
[----:B------:R-:W-:-:S04]  /*0eb0*/  LOP3.LUT R3, R3, 0x1, R16, 0xf8, !PT ;  /* 0x0000000103037812 */ /* 0x000fc800078ef810 */
[----:B------:R-:W-:-:S04]  /*0ec0*/  LOP3.LUT R3, R3, R14, RZ, 0xc0, !PT ;  /* 0x0000000e03037212 */ /* 0x000fc800078ec0ff */
[----:B------:R-:W-:-:S04]  /*0ed0*/  IADD3 R3, PT, PT, R16, R3, RZ ;  /* 0x0000000310037210 */ /* 0x000fc80007ffe0ff */
[----:B------:R-:W-:Y:S01]  /*0ee0*/  LOP3.LUT R0, R3, R0, RZ, 0xfc, !PT ;  /* 0x0000000003007212 */ /* 0x000fe200078efcff */
[----:B------:R-:W-:Y:S06]  /*0ef0*/  BRA `(.L_x_24) ;  /* 0x0000000000107947 */ /* 0x000fec0003800000 */
.L_x_23:
[----:B------:R-:W-:-:S04]  /*0f00*/  LOP3.LUT R0, R0, 0x80000000, RZ, 0xc0, !PT ;  /* 0x8000000000007812 */ /* 0x000fc800078ec0ff */
[----:B------:R-:W-:Y:S01]  /*0f10*/  LOP3.LUT R0, R0, 0x7f800000, RZ, 0xfc, !PT ;  /* 0x7f80000000007812 */ /* 0x000fe200078efcff */
[----:B------:R-:W-:Y:S06]  /*0f20*/  BRA `(.L_x_24) ;  /* 0x0000000000047947 */ /* 0x000fec0003800000 */
.L_x_22:
[----:B------:R-:W-:-:S07]  /*0f30*/  IMAD R0, R14, 0x800000, R0 ;  /* 0x008000000e007824 */ /* 0x000fce00078e0200 */
.L_x_24:
[----:B------:R-:W-:Y:S05]  /*0f40*/  BSYNC.RECONVERGENT B3 ;  /* 0x0000000000037941 */ /* 0x000fea0003800200 */
.L_x_21:
[----:B------:R-:W-:Y:S05]  /*0f50*/  BRA `(.L_x_25) ;  /* 0x0000000000207947 */ /* 0x000fea0003800000 */
.L_x_20:
[----:B------:R-:W-:-:S04]  /*0f60*/  LOP3.LUT R0, R3, 0x80000000, R0, 0x48, !PT ;  /* 0x8000000003007812 */ /* 0x000fc800078e4800 */
[----:B------:R-:W-:Y:S01]  /*0f70*/  LOP3.LUT R0, R0, 0x7f800000, RZ, 0xfc, !PT ;  /* 0x7f80000000007812 */ /* 0x000fe200078efcff */
[----:B------:R-:W-:Y:S06]  /*0f80*/  BRA `(.L_x_25) ;  /* 0x0000000000147947 */ /* 0x000fec0003800000 */
.L_x_19:
[----:B------:R-:W-:Y:S01]  /*0f90*/  LOP3.LUT R0, R3, 0x80000000, R0, 0x48, !PT ;  /* 0x8000000003007812 */ /* 0x000fe200078e4800 */
[----:B------:R-:W-:Y:S06]  /*0fa0*/  BRA `(.L_x_25) ;  /* 0x00000000000c7947 */ /* 0x000fec0003800000 */
.L_x_18:
[----:B------:R-:W0:Y:S01]  /*0fb0*/  MUFU.RSQ R0, -QNAN ;  /* 0xffc0000000007908 */ /* 0x000e220000001400 */
[----:B------:R-:W-:Y:S05]  /*0fc0*/  BRA `(.L_x_25) ;  /* 0x0000000000047947 */ /* 0x000fea0003800000 */
.L_x_17:
[----:B------:R-:W-:-:S07]  /*0fd0*/  FADD.FTZ R0, R0, R3 ;  /* 0x0000000300007221 */ /* 0x000fce0000010000 */
.L_x_25:
[----:B------:R-:W-:Y:S05]  /*0fe0*/  BSYNC.RECONVERGENT B2 ;  /* 0x0000000000027941 */ /* 0x000fea0003800200 */
.L_x_15:
[----:B------:R-:W-:-:S04]  /*0ff0*/  HFMA2 R11, -RZ, RZ, 0, 0 ;  /* 0x00000000ff0b7431 */ /* 0x000fc800000001ff */
[----:B0-----:R-:W-:Y:S05]  /*1000*/  RET.REL.NODEC R10 `(chroma_key) ;  /* 0xffffffec0afc7950 */ /* 0x001fea0003c3ffff */
.L_x_26:
        /* <DEDUP_REMOVED lines=15> */
.L_x_62:


//--------------------- .text.edge_detect         --------------------------
	.section	.text.edge_detect,"ax",@progbits
	.align	128
        .global         edge_detect
        .type           edge_detect,@function
        .size           edge_detect,(.L_x_63 - edge_detect)
        .other          edge_detect,@"STO_CUDA_ENTRY STV_DEFAULT"
edge_detect:
.text.edge_detect:
[----:B------:R-:W-:Y:S01]  /*0000*/  LDC R1, c[0x0][0x37c] ;  /* 0x0000df00ff017b82 */ /* 0x000fe20000000800 */
[----:B------:R-:W0:Y:S07]  /*0010*/  S2R R0, SR_TID.X ;  /* 0x0000000000007919 */ /* 0x000e2e0000002100 */
[----:B------:R-:W0:Y:S01]  /*0020*/  S2UR UR4, SR_CTAID.X ;  /* 0x00000000000479c3 */ /* 0x000e220000002500 */
[----:B------:R-:W1:Y:S07]  /*0030*/  S2R R7, SR_TID.Y ;  /* 0x0000000000077919 */ /* 0x000e6e0000002200 */
[----:B------:R-:W0:Y:S08]  /*0040*/  LDC R3, c[0x0][0x360] ;  /* 0x0000d800ff037b82 */ /* 0x000e300000000800 */
[----:B------:R-:W2:Y:S08]  /*0050*/  LDC.64 R4, c[0x0][0x390] ;  /* 0x0000e400ff047b82 */ /* 0x000eb00000000a00 */
[----:B------:R-:W1:Y:S08]  /*0060*/  S2UR UR5, SR_CTAID.Y ;  /* 0x00000000000579c3 */ /* 0x000e700000002600 */
[----:B------:R-:W1:Y:S01]  /*0070*/  LDC R2, c[0x0][0x364] ;  /* 0x0000d900ff027b82 */ /* 0x000e620000000800 */
[----:B0-----:R-:W-:Y:S01]  /*0080*/  IMAD R3, R3, UR4, R0 ;  /* 0x0000000403037c24 */ /* 0x001fe2000f8e0200 */
[----:B--2---:R-:W-:-:S04]  /*0090*/  IADD3 R0, PT, PT, R4, -0x1, RZ ;  /* 0xffffffff04007810 */ /* 0x004fc80007ffe0ff */
[----:B------:R-:W-:-:S04]  /*00a0*/  ISETP.GE.AND P0, PT, R3, R0, PT ;  /* 0x000000000300720c */ /* 0x000fc80003f06270 */
[----:B------:R-:W-:Y:S01]  /*00b0*/  ISETP.LT.OR P0, PT, R3, 0x1, P0 ;  /* 0x000000010300780c */ /* 0x000fe20000701670 */
[----:B-1----:R-:W-:Y:S01]  /*00c0*/  IMAD R0, R2, UR5, R7 ;  /* 0x0000000502007c24 */ /* 0x002fe2000f8e0207 */
[----:B------:R-:W-:Y:S01]  /*00d0*/  IADD3 R7, PT, PT, R5, -0x1, RZ ;  /* 0xffffffff05077810 */ /* 0x000fe20007ffe0ff */
[----:B------:R-:W0:Y:S03]  /*00e0*/  LDCU.64 UR4, c[0x0][0x358] ;  /* 0x00006b00ff0477ac */ /* 0x000e260008000a00 */
[----:B------:R-:W-:-:S04]  /*00f0*/  ISETP.EQ.OR P0, PT, R0, RZ, P0 ;  /* 0x000000ff0000720c */ /* 0x000fc80000702670 */
[----:B------:R-:W-:-:S13]  /*0100*/  ISETP.GE.OR P0, PT, R0, R7, P0 ;  /* 0x000000070000720c */ /* 0x000fda0000706670 */
[----:B0-----:R-:W-:Y:S05]  /*0110*/  @P0 BRA `(.L_x_27) ;  /* 0x0000000400f80947 */ /* 0x001fea0003800000 */
[----:B------:R-:W0:Y:S01]  /*0120*/  LDCU.64 UR6, c[0x0][0x380] ;  /* 0x00007000ff0677ac */ /* 0x000e220008000a00 */
[----:B------:R-:W-:-:S04]  /*0130*/  VIADD R0, R0, 0x3fffffff ;  /* 0x3fffffff00007836 */ /* 0x000fc80000000000 */
[----:B------:R-:W-:-:S05]  /*0140*/  IMAD R3, R0, R4, R3 ;  /* 0x0000000400037224 */ /* 0x000fca00078e0203 */
[----:B------:R-:W-:-:S04]  /*0150*/  LEA R0, R3, 0xfffffffc, 0x2 ;  /* 0xfffffffc03007811 */ /* 0x000fc800078e10ff */
[----:B0-----:R-:W-:-:S04]  /*0160*/  IADD3 R20, P0, PT, R0, UR6, RZ ;  /* 0x0000000600147c10 */ /* 0x001fc8000ff1e0ff */
[----:B------:R-:W-:-:S05]  /*0170*/  LEA.HI.X.SX32 R21, R0, UR7, 0x1, P0 ;  /* 0x0000000700157c11 */ /* 0x000fca00080f0eff */
[----:B------:R-:W2:Y:S04]  /*0180*/  LDG.E.U8 R13, desc[UR4][R20.64+0x1] ;  /* 0x00000104140d7981 */ /* 0x000ea8000c1e1100 */
[----:B------:R-:W3:Y:S04]  /*0190*/  LDG.E.U8 R12, desc[UR4][R20.64] ;  /* 0x00000004140c7981 */ /* 0x000ee8000c1e1100 */
[----:B------:R-:W4:Y:S01]  /*01a0*/  LDG.E.U8 R18, desc[UR4][R20.64+0x2] ;  /* 0x0000020414127981 */ /* 0x000f22000c1e1100 */
[----:B------:R-:W-:-:S03]  /*01b0*/  IADD3 R6, PT, PT, R3, R4, RZ ;  /* 0x0000000403067210 */ /* 0x000fc60007ffe0ff */
[----:B------:R-:W5:Y:S02]  /*01c0*/  LDG.E.U8 R0, desc[UR4][R20.64+0x5] ;  /* 0x0000050414007981 */ /* 0x000f64000c1e1100 */
[----:B------:R-:W-:Y:S02]  /*01d0*/  IMAD.SHL.U32 R6, R6, 0x4, RZ ;  /* 0x0000000406067824 */ /* 0x000fe400078e00ff */
[----:B------:R-:W5:Y:S03]  /*01e0*/  LDG.E.U8 R7, desc[UR4][R20.64+0x4] ;  /* 0x0000040414077981 */ /* 0x000f66000c1e1100 */
[----:B------:R-:W-:Y:S01]  /*01f0*/  IADD3 R5, PT, PT, R6, -0x4, RZ ;  /* 0xfffffffc06057810 */ /* 0x000fe20007ffe0ff */
[----:B------:R-:W5:Y:S03]  /*0200*/  LDG.E.U8 R8, desc[UR4][R20.64+0x9] ;  /* 0x0000090414087981 */ /* 0x000f66000c1e1100 */
[C---:B------:R-:W-:Y:S01]  /*0210*/  IADD3 R2, P0, PT, R5.reuse, UR6, RZ ;  /* 0x0000000605027c10 */ /* 0x040fe2000ff1e0ff */
[----:B------:R-:W5:Y:S03]  /*0220*/  LDG.E.U8 R9, desc[UR4][R20.64+0x6] ;  /* 0x0000060414097981 */ /* 0x000f66000c1e1100 */
[----:B------:R-:W-:Y:S01]  /*0230*/  LEA.HI.X.SX32 R3, R5, UR7, 0x1, P0 ;  /* 0x0000000705037c11 */ /* 0x000fe200080f0eff */
[----:B------:R-:W-:Y:S01]  /*0240*/  IMAD R5, R4, 0x4, R5 ;  /* 0x0000000404057824 */ /* 0x000fe200078e0205 */
[----:B------:R-:W5:Y:S04]  /*0250*/  LDG.E.U8 R10, desc[UR4][R20.64+0x8] ;  /* 0x00000804140a7981 */ /* 0x000f68000c1e1100 */
[C---:B------:R-:W-:Y:S01]  /*0260*/  IADD3 R4, P0, PT, R5.reuse, UR6, RZ ;  /* 0x0000000605047c10 */ /* 0x040fe2000ff1e0ff */
[----:B------:R0:W5:Y:S03]  /*0270*/  LDG.E.U8 R23, desc[UR4][R20.64+0xa] ;  /* 0x00000a0414177981 */ /* 0x000166000c1e1100 */
[----:B------:R-:W-:Y:S01]  /*0280*/  LEA.HI.X.SX32 R5, R5, UR7, 0x1, P0 ;  /* 0x0000000705057c11 */ /* 0x000fe200080f0eff */
[----:B------:R-:W5:Y:S04]  /*0290*/  LDG.E.U8 R11, desc[UR4][R2.64+0x1] ;  /* 0x00000104020b7981 */ /* 0x000f68000c1e1100 */
[----:B------:R-:W5:Y:S04]  /*02a0*/  LDG.E.U8 R17, desc[UR4][R2.64+0x9] ;  /* 0x0000090402117981 */ /* 0x000f68000c1e1100 */
[----:B------:R-:W5:Y:S04]  /*02b0*/  LDG.E.U8 R15, desc[UR4][R4.64+0x1] ;  /* 0x00000104040f7981 */ /* 0x000f68000c1e1100 */
[----:B------:R-:W5:Y:S04]  /*02c0*/  LDG.E.U8 R24, desc[UR4][R2.64] ;  /* 0x0000000402187981 */ /* 0x000f68000c1e1100 */
[----:B------:R-:W5:Y:S04]  /*02d0*/  LDG.E.U8 R16, desc[UR4][R2.64+0x8] ;  /* 0x0000080402107981 */ /* 0x000f68000c1e1100 */
[----:B------:R-:W5:Y:S04]  /*02e0*/  LDG.E.U8 R25, desc[UR4][R2.64+0x2] ;  /* 0x0000020402197981 */ /* 0x000f68000c1e1100 */
[----:B------:R-:W5:Y:S04]  /*02f0*/  LDG.E.U8 R22, desc[UR4][R4.64+0x2] ;  /* 0x0000020404167981 */ /* 0x000f68000c1e1100 */
[----:B------:R-:W5:Y:S04]  /*0300*/  LDG.E.U8 R21, desc[UR4][R4.64+0x6] ;  /* 0x0000060404157981 */ /* 0x000f68000c1e1100 */
[----:B------:R-:W5:Y:S01]  /*0310*/  LDG.E.U8 R26, desc[UR4][R4.64+0xa] ;  /* 0x00000a04041a7981 */ /* 0x000f62000c1e1100 */
[----:B--2---:R-:W-:-:S03]  /*0320*/  I2FP.F32.U32 R14, R13 ;  /* 0x0000000d000e7245 */ /* 0x004fc60000201000 */
[----:B------:R-:W2:Y:S01]  /*0330*/  LDG.E.U8 R13, desc[UR4][R4.64+0x5] ;  /* 0x00000504040d7981 */ /* 0x000ea2000c1e1100 */
[----:B---3--:R-:W-:Y:S01]  /*0340*/  I2FP.F32.U32 R19, R12 ;  /* 0x0000000c00137245 */ /* 0x008fe20000201000 */
[----:B0-----:R-:W-:Y:S02]  /*0350*/  FMUL R20, R14, 0.58700001239776611328 ;  /* 0x3f1645a20e147820 */ /* 0x001fe40000400000 */
[----:B------:R-:W3:Y:S01]  /*0360*/  LDG.E.U8 R12, desc[UR4][R4.64] ;  /* 0x00000004040c7981 */ /* 0x000ee2000c1e1100 */
[----:B----4-:R-:W-:Y:S01]  /*0370*/  I2FP.F32.U32 R18, R18 ;  /* 0x0000001200127245 */ /* 0x010fe20000201000 */
[----:B------:R-:W-:Y:S02]  /*0380*/  FFMA R19, R19, 0.29899999499320983887, R20 ;  /* 0x3e99168713137823 */ /* 0x000fe40000000014 */
[----:B------:R-:W4:Y:S02]  /*0390*/  LDG.E.U8 R14, desc[UR4][R4.64+0x4] ;  /* 0x00000404040e7981 */ /* 0x000f24000c1e1100 */
[----:B------:R-:W-:-:S02]  /*03a0*/  FFMA R27, R18, 0.11400000005960464478, R19 ;  /* 0x3de978d5121b7823 */ /* 0x000fc40000000013 */
[----:B------:R-:W4:Y:S04]  /*03b0*/  LDG.E.U8 R20, desc[UR4][R4.64+0x8] ;  /* 0x0000080404147981 */ /* 0x000f28000c1e1100 */
[----:B------:R-:W4:Y:S04]  /*03c0*/  LDG.E.U8 R19, desc[UR4][R2.64+0xa] ;  /* 0x00000a0402137981 */ /* 0x000f28000c1e1100 */
[----:B------:R0:W4:Y:S01]  /*03d0*/  LDG.E.U8 R18, desc[UR4][R4.64+0x9] ;  /* 0x0000090404127981 */ /* 0x000122000c1e1100 */
[----:B-----5:R-:W-:Y:S02]  /*03e0*/  I2FP.F32.U32 R28, R0 ;  /* 0x00000000001c7245 */ /* 0x020fe40000201000 */
[----:B------:R-:W-:-:S02]  /*03f0*/  I2FP.F32.U32 R0, R7 ;  /* 0x0000000700007245 */ /* 0x000fc40000201000 */
[----:B------:R-:W-:Y:S01]  /*0400*/  I2FP.F32.U32 R8, R8 ;  /* 0x0000000800087245 */ /* 0x000fe20000201000 */
[----:B------:R-:W-:Y:S01]  /*0410*/  FMUL R7, R28, 0.58700001239776611328 ;  /* 0x3f1645a21c077820 */ /* 0x000fe20000400000 */
[----:B------:R-:W-:Y:S02]  /*0420*/  I2FP.F32.U32 R9, R9 ;  /* 0x0000000900097245 */ /* 0x000fe40000201000 */
[----:B------:R-:W-:Y:S01]  /*0430*/  I2FP.F32.U32 R10, R10 ;  /* 0x0000000a000a7245 */ /* 0x000fe20000201000 */
[----:B------:R-:W-:Y:S01]  /*0440*/  FFMA R0, R0, 0.29899999499320983887, R7 ;  /* 0x3e99168700007823 */ /* 0x000fe20000000007 */
[----:B------:R-:W-:Y:S01]  /*0450*/  FMUL R7, R8, 0.58700001239776611328 ;  /* 0x3f1645a208077820 */ /* 0x000fe20000400000 */
[----:B------:R-:W-:Y:S02]  /*0460*/  I2FP.F32.U32 R23, R23 ;  /* 0x0000001700177245 */ /* 0x000fe40000201000 */
[----:B------:R-:W-:Y:S02]  /*0470*/  I2FP.F32.U32 R11, R11 ;  /* 0x0000000b000b7245 */ /* 0x000fe40000201000 */
[----:B------:R-:W-:-:S02]  /*0480*/  I2FP.F32.U32 R17, R17 ;  /* 0x0000001100117245 */ /* 0x000fc40000201000 */
[----:B------:R-:W-:Y:S01]  /*0490*/  I2FP.F32.U32 R15, R15 ;  /* 0x0000000f000f7245 */ /* 0x000fe20000201000 */
[----:B------:R-:W-:Y:S01]  /*04a0*/  FFMA R10, R10, 0.29899999499320983887, R7 ;  /* 0x3e9916870a0a7823 */ /* 0x000fe20000000007 */
[----:B------:R-:W-:Y:S01]  /*04b0*/  FFMA R0, R9, 0.11400000005960464478, R0 ;  /* 0x3de978d509007823 */ /* 0x000fe20000000000 */
[----:B------:R-:W-:Y:S01]  /*04c0*/  FMUL R11, R11, 0.58700001239776611328 ;  /* 0x3f1645a20b0b7820 */ /* 0x000fe20000400000 */
[----:B------:R-:W-:Y:S01]  /*04d0*/  I2FP.F32.U32 R24, R24 ;  /* 0x0000001800187245 */ /* 0x000fe20000201000 */
[----:B------:R-:W-:Y:S01]  /*04e0*/  FMUL R17, R17, 0.58700001239776611328 ;  /* 0x3f1645a211117820 */ /* 0x000fe20000400000 */
[----:B------:R-:W-:Y:S01]  /*04f0*/  FMUL R15, R15, 0.58700001239776611328 ;  /* 0x3f1645a20f0f7820 */ /* 0x000fe20000400000 */
[----:B------:R-:W-:Y:S01]  /*0500*/  I2FP.F32.U32 R16, R16 ;  /* 0x0000001000107245 */ /* 0x000fe20000201000 */
[----:B------:R-:W-:Y:S01]  /*0510*/  FFMA R10, R23, 0.11400000005960464478, R10 ;  /* 0x3de978d5170a7823 */ /* 0x000fe2000000000a */
[----:B0-----:R-:W-:Y:S01]  /*0520*/  FFMA R5, R0, 2, R27 ;  /* 0x4000000000057823 */ /* 0x001fe2000000001b */
[----:B------:R-:W-:Y:S01]  /*0530*/  FFMA R24, R24, 0.29899999499320983887, R11 ;  /* 0x3e99168718187823 */ /* 0x000fe2000000000b */
[----:B------:R-:W-:Y:S01]  /*0540*/  I2FP.F32.U32 R25, R25 ;  /* 0x0000001900197245 */ /* 0x000fe20000201000 */
[----:B------:R-:W-:Y:S01]  /*0550*/  FFMA R16, R16, 0.29899999499320983887, R17 ;  /* 0x3e99168710107823 */ /* 0x000fe20000000011 */
[----:B------:R-:W-:-:S02]  /*0560*/  I2FP.F32.U32 R22, R22 ;  /* 0x0000001600167245 */ /* 0x000fc40000201000 */
[----:B------:R-:W-:Y:S01]  /*0570*/  I2FP.F32.U32 R21, R21 ;  /* 0x0000001500157245 */ /* 0x000fe20000201000 */
[----:B------:R-:W-:Y:S01]  /*0580*/  FADD R27, R27, -R10 ;  /* 0x8000000a1b1b7221 */ /* 0x000fe20000000000 */
[----:B------:R-:W-:Y:S01]  /*0590*/  FADD R0, R10, R5 ;  /* 0x000000050a007221 */ /* 0x000fe20000000000 */
[----:B------:R-:W-:Y:S01]  /*05a0*/  FFMA R24, R25, 0.11400000005960464478, R24 ;  /* 0x3de978d519187823 */ /* 0x000fe20000000018 */
[----:B------:R-:W-:-:S03]  /*05b0*/  I2FP.F32.U32 R26, R26 ;  /* 0x0000001a001a7245 */ /* 0x000fc60000201000 */
[----:B------:R-:W-:Y:S01]  /*05c0*/  FFMA R27, R24, 2, R27 ;  /* 0x40000000181b7823 */ /* 0x000fe2000000001b */
[----:B------:R-:W-:Y:S01]  /*05d0*/  BSSY.RECONVERGENT B0, `(.L_x_28) ;  /* 0x0000025000007945 */ /* 0x000fe20003800200 */
[----:B--2---:R-:W-:Y:S02]  /*05e0*/  I2FP.F32.U32 R13, R13 ;  /* 0x0000000d000d7245 */ /* 0x004fe40000201000 */
[----:B---3--:R-:W-:-:S03]  /*05f0*/  I2FP.F32.U32 R12, R12 ;  /* 0x0000000c000c7245 */ /* 0x008fc60000201000 */
[----:B------:R-:W-:Y:S01]  /*0600*/  FMUL R13, R13, 0.58700001239776611328 ;  /* 0x3f1645a20d0d7820 */ /* 0x000fe20000400000 */
[----:B----4-:R-:W-:Y:S01]  /*0610*/  I2FP.F32.U32 R14, R14 ;  /* 0x0000000e000e7245 */ /* 0x010fe20000201000 */
[----:B------:R-:W-:-:S04]  /*0620*/  FFMA R15, R12, 0.29899999499320983887, R15 ;  /* 0x3e9916870c0f7823 */ /* 0x000fc8000000000f */
[----:B------:R-:W-:Y:S01]  /*0630*/  FFMA R14, R14, 0.29899999499320983887, R13 ;  /* 0x3e9916870e0e7823 */ /* 0x000fe2000000000d */
[----:B------:R-:W-:Y:S02]  /*0640*/  I2FP.F32.U32 R19, R19 ;  /* 0x0000001300137245 */ /* 0x000fe40000201000 */
[----:B------:R-:W-:-:S03]  /*0650*/  I2FP.F32.U32 R18, R18 ;  /* 0x0000001200127245 */ /* 0x000fc60000201000 */
[----:B------:R-:W-:Y:S01]  /*0660*/  FFMA R16, R19, 0.11400000005960464478, R16 ;  /* 0x3de978d513107823 */ /* 0x000fe20000000010 */
[----:B------:R-:W-:Y:S01]  /*0670*/  I2FP.F32.U32 R20, R20 ;  /* 0x0000001400147245 */ /* 0x000fe20000201000 */
[----:B------:R-:W-:Y:S01]  /*0680*/  FFMA R15, R22, 0.11400000005960464478, R15 ;  /* 0x3de978d5160f7823 */ /* 0x000fe2000000000f */
[----:B------:R-:W-:Y:S01]  /*0690*/  FFMA R14, R21, 0.11400000005960464478, R14 ;  /* 0x3de978d5150e7823 */ /* 0x000fe2000000000e */
[----:B------:R-:W-:Y:S01]  /*06a0*/  FMUL R5, R18, 0.58700001239776611328 ;  /* 0x3f1645a212057820 */ /* 0x000fe20000400000 */
[----:B------:R-:W-:Y:S01]  /*06b0*/  FADD R16, R16, R16 ;  /* 0x0000001010107221 */ /* 0x000fe20000000000 */
[----:B------:R-:W-:Y:S01]  /*06c0*/  FADD R0, -R15, R0 ;  /* 0x000000000f007221 */ /* 0x000fe20000000100 */
[----:B------:R-:W-:Y:S01]  /*06d0*/  FADD R7, R14, R14 ;  /* 0x0000000e0e077221 */ /* 0x000fe20000000000 */
[----:B------:R-:W-:Y:S01]  /*06e0*/  FFMA R5, R20, 0.29899999499320983887, R5 ;  /* 0x3e99168714057823 */ /* 0x000fe20000000005 */
[----:B------:R-:W-:Y:S02]  /*06f0*/  FADD R16, R27, -R16 ;  /* 0x800000101b107221 */ /* 0x000fe40000000000 */
[----:B------:R-:W-:Y:S01]  /*0700*/  FADD R0, R0, -R7 ;  /* 0x8000000700007221 */ /* 0x000fe20000000000 */
[----:B------:R-:W-:Y:S01]  /*0710*/  FFMA R5, R26, 0.11400000005960464478, R5 ;  /* 0x3de978d51a057823 */ /* 0x000fe20000000005 */
[----:B------:R-:W-:-:S03]  /*0720*/  FADD R16, R15, R16 ;  /* 0x000000100f107221 */ /* 0x000fc60000000000 */
[C---:B------:R-:W-:Y:S01]  /*0730*/  FADD R0, -R5.reuse, R0 ;  /* 0x0000000005007221 */ /* 0x040fe20000000100 */
[----:B------:R-:W-:-:S03]  /*0740*/  FADD R16, -R5, R16 ;  /* 0x0000001005107221 */ /* 0x000fc60000000100 */
[----:B------:R-:W-:-:S04]  /*0750*/  FMUL R5, R0, R0 ;  /* 0x0000000000057220 */ /* 0x000fc80000400000 */
[----:B------:R-:W-:-:S05]  /*0760*/  FFMA R0, R16, R16, R5 ;  /* 0x0000001010007223 */ /* 0x000fca0000000005 */
[----:B------:R-:W-:Y:S01]  /*0770*/  IADD3 R4, PT, PT, R0, -0xd000000, RZ ;  /* 0xf300000000047810 */ /* 0x000fe20007ffe0ff */
[----:B------:R0:W1:Y:S03]  /*0780*/  MUFU.RSQ R5, R0 ;  /* 0x0000000000057308 */ /* 0x0000660000001400 */
[----:B------:R-:W-:-:S13]  /*0790*/  ISETP.GT.U32.AND P0, PT, R4, 0x727fffff, PT ;  /* 0x727fffff0400780c */ /* 0x000fda0003f04070 */
[----:B0-----:R-:W-:Y:S05]  /*07a0*/  @!P0 BRA `(.L_x_29) ;  /* 0x00000000000c8947 */ /* 0x001fea0003800000 */
[----:B------:R-:W-:-:S07]  /*07b0*/  MOV R10, 0x7d0 ;  /* 0x000007d0000a7802 */ /* 0x000fce0000000f00 */
[----:B-1----:R-:W-:Y:S05]  /*07c0*/  CALL.REL.NOINC `($__internal_2_$__cuda_sm20_sqrt_rn_f32_slowpath) ;  /* 0x0000000000907944 */ /* 0x002fea0003c00000 */
[----:B------:R-:W-:Y:S05]  /*07d0*/  BRA `(.L_x_30) ;  /* 0x0000000000107947 */ /* 0x000fea0003800000 */
.L_x_29:
[----:B-1----:R-:W-:Y:S01]  /*07e0*/  FMUL.FTZ R7, R0, R5 ;  /* 0x0000000500077220 */ /* 0x002fe20000410000 */
[----:B------:R-:W-:-:S03]  /*07f0*/  FMUL.FTZ R5, R5, 0.5 ;  /* 0x3f00000005057820 */ /* 0x000fc60000410000 */
[----:B------:R-:W-:-:S04]  /*0800*/  FFMA R0, -R7, R7, R0 ;  /* 0x0000000707007223 */ /* 0x000fc80000000100 */
[----:B------:R-:W-:-:S07]  /*0810*/  FFMA R0, R0, R5, R7 ;  /* 0x0000000500007223 */ /* 0x000fce0000000007 */
.L_x_30:
[----:B------:R-:W-:Y:S05]  /*0820*/  BSYNC.RECONVERGENT B0 ;  /* 0x0000000000007941 */ /* 0x000fea0003800200 */
.L_x_28:
[----:B------:R-:W0:Y:S01]  /*0830*/  LDCU UR6, c[0x0][0x398] ;  /* 0x00007300ff0677ac */ /* 0x000e220008000800 */
[----:B------:R-:W1:Y:S01]  /*0840*/  LDCU.64 UR8, c[0x0][0x388] ;  /* 0x00007100ff0877ac */ /* 0x000e620008000a00 */
[----:B0-----:R-:W-:Y:S02]  /*0850*/  I2FP.F32.S32 R5, UR6 ;  /* 0x0000000600057c45 */ /* 0x001fe40008201400 */
[----:B-1----:R-:W-:Y:S02]  /*0860*/  IADD3 R4, P1, PT, R6, UR8, RZ ;  /* 0x0000000806047c10 */ /* 0x002fe4000ff3e0ff */
[----:B------:R-:W-:Y:S02]  /*0870*/  FSETP.GT.AND P0, PT, R0, R5, PT ;  /* 0x000000050000720b */ /* 0x000fe40003f04000 */
[----:B------:R-:W-:Y:S02]  /*0880*/  LEA.HI.X.SX32 R5, R6, UR9, 0x1, P1 ;  /* 0x0000000906057c11 */ /* 0x000fe400088f0eff */
[----:B------:R-:W-:-:S05]  /*0890*/  SEL R7, RZ, 0xffffffff, !P0 ;  /* 0xffffffffff077807 */ /* 0x000fca0004000000 */
[----:B------:R-:W-:Y:S04]  /*08a0*/  STG.E.U8 desc[UR4][R4.64], R7 ;  /* 0x0000000704007986 */ /* 0x000fe8000c101104 */
[----:B------:R-:W-:Y:S04]  /*08b0*/  STG.E.U8 desc[UR4][R4.64+0x1], R7 ;  /* 0x0000010704007986 */ /* 0x000fe8000c101104 */
[----:B------:R-:W-:Y:S04]  /*08c0*/  STG.E.U8 desc[UR4][R4.64+0x2], R7 ;  /* 0x0000020704007986 */ /* 0x000fe8000c101104 */
[----:B------:R-:W2:Y:S04]  /*08d0*/  LDG.E.U8 R3, desc[UR4][R2.64+0x7] ;  /* 0x0000070402037981 */ /* 0x000ea8000c1e1100 */
[----:B--2---:R-:W-:Y:S01]  /*08e0*/  STG.E.U8 desc[UR4][R4.64+0x3], R3 ;  /* 0x0000030304007986 */ /* 0x004fe2000c101104 */
[----:B------:R-:W-:Y:S05]  /*08f0*/  EXIT ;  /* 0x000000000000794d */ /* 0x000fea0003800000 */
.L_x_27:
[----:B------:R-:W-:-:S04]  /*0900*/  ISETP.GE.AND P0, PT, R0, R5, PT ;  /* 0x000000050000720c */ /* 0x000fc80003f06270 */
[----:B------:R-:W-:-:S13]  /*0910*/  ISETP.GE.OR P0, PT, R3, R4, P0 ;  /* 0x000000040300720c */ /* 0x000fda0000706670 */
[----:B------:R-:W-:Y:S05]  /*0920*/  @P0 EXIT ;  /* 0x000000000000094d */ /* 0x000fea0003800000 */
[----:B------:R-:W0:Y:S01]  /*0930*/  LDCU.128 UR8, c[0x0][0x380] ;  /* 0x00007000ff0877ac */ /* 0x000e220008000c00 */
[----:B------:R-:W-:-:S04]  /*0940*/  IMAD R0, R0, R4, R3 ;  /* 0x0000000400007224 */ /* 0x000fc800078e0203 */
[----:B------:R-:W-:-:S05]  /*0950*/  IMAD.SHL.U32 R0, R0, 0x4, RZ ;  /* 0x0000000400007824 */ /* 0x000fca00078e00ff */
[----:B------:R-:W-:Y:S02]  /*0960*/  SHF.R.S32.HI R5, RZ, 0x1f, R0 ;  /* 0x0000001fff057819 */ /* 0x000fe40000011400 */
[C---:B0-----:R-:W-:Y:S02]  /*0970*/  IADD3 R2, P0, PT, R0.reuse, UR10, RZ ;  /* 0x0000000a00027c10 */ /* 0x041fe4000ff1e0ff */
[----:B------:R-:W-:Y:S02]  /*0980*/  IADD3 R4, P1, PT, R0, UR8, RZ ;  /* 0x0000000800047c10 */ /* 0x000fe4000ff3e0ff */
[C---:B------:R-:W-:Y:S02]  /*0990*/  IADD3.X R3, PT, PT, R5.reuse, UR11, RZ, P0, !PT ;  /* 0x0000000b05037c10 */ /* 0x040fe400087fe4ff */
[----:B------:R-:W-:-:S03]  /*09a0*/  IADD3.X R5, PT, PT, R5, UR9, RZ, P1, !PT ;  /* 0x0000000905057c10 */ /* 0x000fc60008ffe4ff */
[----:B------:R-:W-:Y:S04]  /*09b0*/  STG.E.U8 desc[UR4][R2.64], RZ ;  /* 0x000000ff02007986 */ /* 0x000fe8000c101104 */
[----:B------:R-:W-:Y:S04]  /*09c0*/  STG.E.U8 desc[UR4][R2.64+0x1], RZ ;  /* 0x000001ff02007986 */ /* 0x000fe8000c101104 */
[----:B------:R-:W-:Y:S04]  /*09d0*/  STG.E.U8 desc[UR4][R2.64+0x2], RZ ;  /* 0x000002ff02007986 */ /* 0x000fe8000c101104 */
[----:B------:R-:W2:Y:S04]  /*09e0*/  LDG.E.U8 R5, desc[UR4][R4.64+0x3] ;  /* 0x0000030404057981 */ /* 0x000ea8000c1e1100 */
[----:B--2---:R-:W-:Y:S01]  /*09f0*/  STG.E.U8 desc[UR4][R2.64+0x3], R5 ;  /* 0x0000030502007986 */ /* 0x004fe2000c101104 */
[----:B------:R-:W-:Y:S05]  /*0a00*/  EXIT ;  /* 0x000000000000794d */ /* 0x000fea0003800000 */
        .weak           $__internal_2_$__cuda_sm20_sqrt_rn_f32_slowpath
        .type           $__internal_2_$__cuda_sm20_sqrt_rn_f32_slowpath,@function
        .size           $__internal_2_$__cuda_sm20_sqrt_rn_f32_slowpath,(.L_x_63 - $__internal_2_$__cuda_sm20_sqrt_rn_f32_slowpath)
$__internal_2_$__cuda_sm20_sqrt_rn_f32_slowpath:
[----:B------:R-:W-:-:S13]  /*0a10*/  LOP3.LUT P0, RZ, R0, 0x7fffffff, RZ, 0xc0, !PT ;  /* 0x7fffffff00ff7812 */ /* 0x000fda000780c0ff */
[----:B------:R-:W-:Y:S01]  /*0a20*/  @!P0 MOV R4, R0 ;  /* 0x0000000000048202 */ /* 0x000fe20000000f00 */
[----:B------:R-:W-:Y:S06]  /*0a30*/  @!P0 BRA `(.L_x_31) ;  /* 0x0000000000408947 */ /* 0x000fec0003800000 */
[----:B------:R-:W-:-:S13]  /*0a40*/  FSETP.GEU.FTZ.AND P0, PT, R0, RZ, PT ;  /* 0x000000ff0000720b */ /* 0x000fda0003f1e000 */
        /* <DEDUP_REMOVED lines=9> */
[----:B------:R-:W-:Y:S01]  /*0ae0*/  @P0 FMUL.FTZ R9, R4, 0.5 ;  /* 0x3f00000004090820 */ /* 0x000fe20000410000 */
[----:B------:R-:W-:Y:S02]  /*0af0*/  @!P0 MOV R4, R0 ;  /* 0x0000000000048202 */ /* 0x000fe40000000f00 */
[----:B------:R-:W-:-:S04]  /*0b00*/  @P0 FADD.FTZ R7, -R8, -RZ ;  /* 0x800000ff08070221 */ /* 0x000fc80000010100 */
[----:B------:R-:W-:-:S04]  /*0b10*/  @P0 FFMA R7, R8, R7, R5 ;  /* 0x0000000708070223 */ /* 0x000fc80000000005 */
[----:B------:R-:W-:-:S04]  /*0b20*/  @P0 FFMA R7, R7, R9, R8 ;  /* 0x0000000907070223 */ /* 0x000fc80000000008 */
[----:B------:R-:W-:-:S07]  /*0b30*/  @P0 FMUL.FTZ R4, R7, 2.3283064365386962891e-10 ;  /* 0x2f80000007040820 */ /* 0x000fce0000410000 */
.L_x_31:
[----:B------:R-:W-:Y:S01]  /*0b40*/  IMAD.MOV.U32 R0, RZ, RZ, R4 ;  /* 0x000000ffff007224 */ /* 0x000fe200078e0004 */
[----:B------:R-:W-:Y:S01]  /*0b50*/  MOV R4, R10 ;  /* 0x0000000a00047202 */ /* 0x000fe20000000f00 */
[----:B------:R-:W-:-:S04]  /*0b60*/  IMAD.MOV.U32 R5, RZ, RZ, 0x0 ;  /* 0x00000000ff057424 */ /* 0x000fc800078e00ff */
[----:B------:R-:W-:Y:S05]  /*0b70*/  RET.REL.NODEC R4 `(edge_detect) ;  /* 0xfffffff404207950 */ /* 0x000fea0003c3ffff */
.L_x_32:
        /* <DEDUP_REMOVED lines=16> */
.L_x_63:


//--------------------- .text.blur                --------------------------
	.section	.text.blur,"ax",@progbits
	.align	128
        .global         blur
        .type           blur,@function
        .size           blur,(.L_x_64 - blur)
        .other          blur,@"STO_CUDA_ENTRY STV_DEFAULT"
blur:
.text.blur:
        /* <DEDUP_REMOVED lines=13> */
[----:B------:R-:W0:Y:S01]  /*00d0*/  LDCU UR7, c[0x0][0x398] ;  /* 0x00007300ff0777ac */ /* 0x000e220008000800 */
[----:B------:R-:W-:Y:S02]  /*00e0*/  IMAD.MOV.U32 R15, RZ, RZ, RZ ;  /* 0x000000ffff0f7224 */ /* 0x000fe400078e00ff */
[----:B------:R-:W-:Y:S01]  /*00f0*/  IMAD.MOV.U32 R13, RZ, RZ, RZ ;  /* 0x000000ffff0d7224 */ /* 0x000fe200078e00ff */
[----:B------:R-:W1:Y:S01]  /*0100*/  LDCU.64 UR12, c[0x0][0x358] ;  /* 0x00006b00ff0c77ac */ /* 0x000e620008000a00 */
[----:B------:R-:W-:Y:S02]  /*0110*/  IMAD.MOV.U32 R7, RZ, RZ, RZ ;  /* 0x000000ffff077224 */ /* 0x000fe400078e00ff */
[----:B------:R-:W-:Y:S01]  /*0120*/  IMAD.MOV.U32 R3, RZ, RZ, RZ ;  /* 0x000000ffff037224 */ /* 0x000fe200078e00ff */
[----:B0-----:R-:W-:-:S09]  /*0130*/  UISETP.GE.AND UP0, UPT, UR7, URZ, UPT ;  /* 0x000000ff0700728c */ /* 0x001fd2000bf06270 */
[----:B-1----:R-:W-:Y:S05]  /*0140*/  BRA.U !UP0, `(.L_x_33) ;  /* 0x0000000908c47547 */ /* 0x002fea000b800000 */
[----:B------:R-:W-:Y:S02]  /*0150*/  USHF.L.U32 UR4, UR7, 0x1, URZ ;  /* 0x0000000107047899 */ /* 0x000fe400080006ff */
[----:B------:R-:W-:Y:S01]  /*0160*/  VIADD R0, R6, -UR7 ;  /* 0x8000000706007c36 */ /* 0x000fe20008000000 */
[----:B------:R-:W-:Y:S01]  /*0170*/  UIADD3 UR9, UPT, UPT, -UR7, URZ, URZ ;  /* 0x000000ff07097290 */ /* 0x000fe2000fffe1ff */
[----:B------:R-:W-:Y:S01]  /*0180*/  IMAD.MOV.U32 R7, RZ, RZ, RZ ;  /* 0x000000ffff077224 */ /* 0x000fe200078e00ff */
[----:B------:R-:W-:Y:S01]  /*0190*/  ULOP3.LUT UR5, UR4, 0xfffffffc, URZ, 0xc0, !UPT ;  /* 0xfffffffc04057892 */ /* 0x000fe2000f8ec0ff */
[----:B------:R-:W-:Y:S01]  /*01a0*/  CS2R R12, SRZ ;  /* 0x00000000000c7805 */ /* 0x000fe2000001ff00 */
[----:B------:R-:W-:Y:S01]  /*01b0*/  IMAD.MOV.U32 R15, RZ, RZ, RZ ;  /* 0x000000ffff0f7224 */ /* 0x000fe200078e00ff */
[----:B------:R-:W-:Y:S01]  /*01c0*/  USHF.L.U32 UR6, UR8, 0x2, URZ ;  /* 0x0000000208067899 */ /* 0x000fe200080006ff */
[----:B------:R-:W-:Y:S01]  /*01d0*/  IMAD.SHL.U32 R14, R0, 0x4, RZ ;  /* 0x00000004000e7824 */ /* 0x000fe200078e00ff */
[----:B------:R-:W-:-:S02]  /*01e0*/  UIADD3 UR10, UPT, UPT, -UR5, URZ, URZ ;  /* 0x000000ff050a7290 */ /* 0x000fc4000fffe1ff */
[----:B------:R-:W-:Y:S01]  /*01f0*/  UIADD3 UR4, UPT, UPT, -UR7, 0x1, URZ ;  /* 0x0000000107047890 */ /* 0x000fe2000fffe1ff */
[----:B------:R-:W-:-:S11]  /*0200*/  UMOV UR5, UR9 ;  /* 0x0000000900057c82 */ /* 0x000fd60008000000 */
.L_x_39:
[----:B------:R-:W0:Y:S01]  /*0210*/  LDCU UR8, c[0x0][0x398] ;  /* 0x00007300ff0877ac */ /* 0x000e220008000800 */
[----:B------:R-:W-:Y:S01]  /*0220*/  VIADD R19, R17, UR5 ;  /* 0x0000000511137c36 */ /* 0x000fe20008000000 */
[----:B------:R-:W1:Y:S01]  /*0230*/  LDCU UR11, c[0x0][0x394] ;  /* 0x00007280ff0b77ac */ /* 0x000e620008000800 */
[----:B------:R-:W-:Y:S01]  /*0240*/  UMOV UR7, UR5 ;  /* 0x0000000500077c82 */ /* 0x000fe20008000000 */
[----:B------:R-:W-:Y:S02]  /*0250*/  UIADD3 UR5, UPT, UPT, UR5, 0x1, URZ ;  /* 0x0000000105057890 */ /* 0x000fe4000fffe0ff */
[----:B0-----:R-:W-:Y:S02]  /*0260*/  UISETP.GE.U32.AND UP1, UPT, UR8, 0x2, UPT ;  /* 0x000000020800788c */ /* 0x001fe4000bf26070 */
[----:B------:R-:W-:Y:S01]  /*0270*/  UISETP.NE.AND UP0, UPT, UR7, UR8, UPT ;  /* 0x000000080700728c */ /* 0x000fe2000bf05270 */
[----:B-1----:R-:W-:Y:S02]  /*0280*/  ISETP.GE.AND P0, PT, R19, UR11, PT ;  /* 0x0000000b13007c0c */ /* 0x002fe4000bf06270 */
[----:B------:R-:W-:-:S02]  /*0290*/  UMOV UR7, UR9 ;  /* 0x0000000900077c82 */ /* 0x000fc40008000000 */
[----:B------:R-:W-:Y:S02]  /*02a0*/  ISETP.GT.AND P0, PT, R19, -0x1, !P0 ;  /* 0xffffffff1300780c */ /* 0x000fe40004704270 */
[----:B------:R-:W-:Y:S11]  /*02b0*/  BRA.U !UP1, `(.L_x_34) ;  /* 0x0000000509587547 */ /* 0x000ff6000b800000 */
[----:B------:R-:W0:Y:S01]  /*02c0*/  LDCU UR7, c[0x0][0x390] ;  /* 0x00007200ff0777ac */ /* 0x000e220008000800 */
[C---:B------:R-:W-:Y:S02]  /*02d0*/  IMAD R21, R19.reuse, UR6, R14 ;  /* 0x0000000613157c24 */ /* 0x040fe4000f8e020e */
[--C-:B------:R-:W-:Y:S01]  /*02e0*/  IMAD.MOV.U32 R18, RZ, RZ, R0.reuse ;  /* 0x000000ffff127224 */ /* 0x100fe200078e0000 */
[----:B------:R-:W1:Y:S01]  /*02f0*/  LDCU UR11, c[0x0][0x390] ;  /* 0x00007200ff0b77ac */ /* 0x000e620008000800 */
[----:B------:R-:W-:Y:S01]  /*0300*/  UMOV UR8, UR4 ;  /* 0x0000000400087c82 */ /* 0x000fe20008000000 */
[----:B0-----:R-:W-:Y:S01]  /*0310*/  IMAD R16, R19, UR7, R0 ;  /* 0x0000000713107c24 */ /* 0x001fe2000f8e0200 */
[----:B------:R-:W-:-:S03]  /*0320*/  UMOV UR7, UR10 ;  /* 0x0000000a00077c82 */ /* 0x000fc60008000000 */
[----:B-1----:R-:W-:-:S07]  /*0330*/  IMAD.SHL.U32 R16, R16, 0x4, RZ ;  /* 0x0000000410107824 */ /* 0x002fce00078e00ff */
.L_x_35:
[C---:B------:R-:W-:Y:S01]  /*0340*/  VIADD R2, R18.reuse, 0x1 ;  /* 0x0000000112027836 */ /* 0x040fe20000000000 */
[C---:B------:R-:W-:Y:S01]  /*0350*/  ISETP.GE.AND P1, PT, R18.reuse, UR11, PT ;  /* 0x0000000b12007c0c */ /* 0x040fe2000bf26270 */
[----:B------:R-:W-:-:S03]  /*0360*/  VIADD R3, R18, 0x2 ;  /* 0x0000000212037836 */ /* 0x000fc60000000000 */
[----:B------:R-:W-:Y:S02]  /*0370*/  ISETP.GE.AND P2, PT, R2, UR11, PT ;  /* 0x0000000b02007c0c */ /* 0x000fe4000bf46270 */
[----:B------:R-:W-:Y:S02]  /*0380*/  ISETP.GT.AND P1, PT, R18, -0x1, !P1 ;  /* 0xffffffff1200780c */ /* 0x000fe40004f24270 */
[----:B------:R-:W-:Y:S01]  /*0390*/  ISETP.GT.AND P2, PT, R2, -0x1, !P2 ;  /* 0xffffffff0200780c */ /* 0x000fe20005744270 */
[----:B------:R-:W-:Y:S01]  /*03a0*/  VIADD R2, R18, 0x3 ;  /* 0x0000000312027836 */ /* 0x000fe20000000000 */
[----:B------:R-:W-:Y:S02]  /*03b0*/  PLOP3.LUT P1, PT, P1, P0, PT, 0x80, 0x8 ;  /* 0x000000000008781c */ /* 0x000fe40000f21070 */
[----:B------:R-:W-:Y:S02]  /*03c0*/  ISETP.GE.AND P3, PT, R3, UR11, PT ;  /* 0x0000000b03007c0c */ /* 0x000fe4000bf66270 */
[----:B------:R-:W-:-:S02]  /*03d0*/  PLOP3.LUT P2, PT, P2, P0, PT, 0x80, 0x8 ;  /* 0x000000000008781c */ /* 0x000fc40001741070 */
[----:B------:R-:W-:Y:S02]  /*03e0*/  ISETP.GT.AND P3, PT, R3, -0x1, !P3 ;  /* 0xffffffff0300780c */ /* 0x000fe40005f64270 */
[C---:B------:R-:W-:Y:S02]  /*03f0*/  ISETP.GE.AND P4, PT, R2.reuse, UR11, PT ;  /* 0x0000000b02007c0c */ /* 0x040fe4000bf86270 */
[----:B------:R-:W-:Y:S02]  /*0400*/  PLOP3.LUT P3, PT, P3, P0, PT, 0x80, 0x8 ;  /* 0x000000000008781c */ /* 0x000fe40001f61070 */
[----:B------:R-:W-:Y:S01]  /*0410*/  ISETP.GT.AND P4, PT, R2, -0x1, !P4 ;  /* 0xffffffff0200780c */ /* 0x000fe20006784270 */
[----:B------:R-:W0:Y:S03]  /*0420*/  @P1 LDC.64 R10, c[0x0][0x380] ;  /* 0x0000e000ff0a1b82 */ /* 0x000e260000000a00 */
[----:B------:R-:W-:Y:S01]  /*0430*/  PLOP3.LUT P4, PT, P4, P0, PT, 0x80, 0x8 ;  /* 0x000000000008781c */ /* 0x000fe20002781070 */
[----:B------:R-:W-:-:S04]  /*0440*/  @P2 VIADD R20, R21, 0x4 ;  /* 0x0000000415142836 */ /* 0x000fc80000000000 */
[----:B------:R-:W1:Y:S02]  /*0450*/  @P2 LDC.64 R4, c[0x0][0x380] ;  /* 0x0000e000ff042b82 */ /* 0x000e640000000a00 */
[----:B------:R-:W-:-:S06]  /*0460*/  @P3 VIADD R25, R21, 0x8 ;  /* 0x0000000815193836 */ /* 0x000fcc0000000000 */
[----:B------:R-:W2:Y:S08]  /*0470*/  @P3 LDC.64 R8, c[0x0][0x380] ;  /* 0x0000e000ff083b82 */ /* 0x000eb00000000a00 */
[----:B------:R-:W3:Y:S01]  /*0480*/  @P4 LDC.64 R2, c[0x0][0x380] ;  /* 0x0000e000ff024b82 */ /* 0x000ee20000000a00 */
[----:B0-----:R-:W-:-:S04]  /*0490*/  @P1 IADD3 R10, P5, PT, R16, R10, RZ ;  /* 0x0000000a100a1210 */ /* 0x001fc80007fbe0ff */
[----:B------:R-:W-:Y:S02]  /*04a0*/  @P1 LEA.HI.X.SX32 R11, R16, R11, 0x1, P5 ;  /* 0x0000000b100b1211 */ /* 0x000fe400028f0eff */
[----:B-1----:R-:W-:-:S03]  /*04b0*/  @P2 IADD3 R4, P6, PT, R20, R4, RZ ;  /* 0x0000000414042210 */ /* 0x002fc60007fde0ff */
[----:B------:R-:W4:Y:S01]  /*04c0*/  @P1 LDG.E.U8 R22, desc[UR12][R10.64] ;  /* 0x0000000c0a161981 */ /* 0x000f22000c1e1100 */
[----:B------:R-:W-:Y:S01]  /*04d0*/  @P2 LEA.HI.X.SX32 R5, R20, R5, 0x1, P6 ;  /* 0x0000000514052211 */ /* 0x000fe200030f0eff */
[----:B------:R-:W-:Y:S02]  /*04e0*/  @P4 VIADD R20, R21, 0xc ;  /* 0x0000000c15144836 */ /* 0x000fe40000000000 */
[----:B------:R-:W5:Y:S01]  /*04f0*/  @P1 LDG.E.U8 R23, desc[UR12][R10.64+0x1] ;  /* 0x0000010c0a171981 */ /* 0x000f62000c1e1100 */
[----:B--2---:R-:W-:-:S03]  /*0500*/  @P3 IADD3 R8, P5, PT, R25, R8, RZ ;  /* 0x0000000819083210 */ /* 0x004fc60007fbe0ff */
[----:B------:R-:W2:Y:S01]  /*0510*/  @P1 LDG.E.U8 R24, desc[UR12][R10.64+0x2] ;  /* 0x0000020c0a181981 */ /* 0x000ea2000c1e1100 */
[----:B------:R-:W-:-:S03]  /*0520*/  @P3 LEA.HI.X.SX32 R9, R25, R9, 0x1, P5 ;  /* 0x0000000919093211 */ /* 0x000fc600028f0eff */
[----:B------:R-:W2:Y:S01]  /*0530*/  @P2 LDG.E.U8 R26, desc[UR12][R4.64] ;  /* 0x0000000c041a2981 */ /* 0x000ea2000c1e1100 */
[----:B---3--:R-:W-:-:S03]  /*0540*/  @P4 IADD3 R2, P5, PT, R20, R2, RZ ;  /* 0x0000000214024210 */ /* 0x008fc60007fbe0ff */
[----:B------:R-:W3:Y:S01]  /*0550*/  @P2 LDG.E.U8 R25, desc[UR12][R4.64+0x1] ;  /* 0x0000010c04192981 */ /* 0x000ee2000c1e1100 */
[----:B------:R-:W-:-:S03]  /*0560*/  @P4 LEA.HI.X.SX32 R3, R20, R3, 0x1, P5 ;  /* 0x0000000314034211 */ /* 0x000fc600028f0eff */
[----:B------:R3:W3:Y:S04]  /*0570*/  @P2 LDG.E.U8 R27, desc[UR12][R4.64+0x2] ;  /* 0x0000020c041b2981 */ /* 0x0006e8000c1e1100 */
[----:B------:R-:W3:Y:S04]  /*0580*/  @P3 LDG.E.U8 R28, desc[UR12][R8.64] ;  /* 0x0000000c081c3981 */ /* 0x000ee8000c1e1100 */
[----:B------:R-:W3:Y:S04]  /*0590*/  @P3 LDG.E.U8 R20, desc[UR12][R8.64+0x1] ;  /* 0x0000010c08143981 */ /* 0x000ee8000c1e1100 */
[----:B------:R-:W3:Y:S04]  /*05a0*/  @P4 LDG.E.U8 R29, desc[UR12][R2.64] ;  /* 0x0000000c021d4981 */ /* 0x000ee8000c1e1100 */
[----:B------:R-:W3:Y:S04]  /*05b0*/  @P4 LDG.E.U8 R10, desc[UR12][R2.64+0x1] ;  /* 0x0000010c020a4981 */ /* 0x000ee8000c1e1100 */
[----:B------:R-:W3:Y:S04]  /*05c0*/  @P3 LDG.E.U8 R8, desc[UR12][R8.64+0x2] ;  /* 0x0000020c08083981 */ /* 0x000ee8000c1e1100 */
[----:B------:R0:W3:Y:S01]  /*05d0*/  @P4 LDG.E.U8 R11, desc[UR12][R2.64+0x2] ;  /* 0x0000020c020b4981 */ /* 0x0000e2000c1e1100 */
[----:B------:R-:W-:Y:S01]  /*05e0*/  UIADD3 UR7, UPT, UPT, UR7, 0x4, URZ ;  /* 0x0000000407077890 */ /* 0x000fe2000fffe0ff */
[----:B------:R-:W-:-:S03]  /*05f0*/  @P1 VIADD R12, R12, 0x1 ;  /* 0x000000010c0c1836 */ /* 0x000fc60000000000 */
[----:B------:R-:W-:Y:S01]  /*0600*/  UISETP.NE.AND UP1, UPT, UR7, URZ, UPT ;  /* 0x000000ff0700728c */ /* 0x000fe2000bf25270 */
[----:B------:R-:W-:-:S04]  /*0610*/  @P2 VIADD R12, R12, 0x1 ;  /* 0x000000010c0c2836 */ /* 0x000fc80000000000 */
[----:B------:R-:W-:Y:S02]  /*0620*/  @P3 VIADD R12, R12, 0x1 ;  /* 0x000000010c0c3836 */ /* 0x000fe40000000000 */
[----:B------:R-:W-:Y:S02]  /*0630*/  VIADD R18, R18, 0x4 ;  /* 0x0000000412127836 */ /* 0x000fe40000000000 */
[----:B------:R-:W-:Y:S02]  /*0640*/  VIADD R21, R21, 0x10 ;  /* 0x0000001015157836 */ /* 0x000fe40000000000 */
[----:B------:R-:W-:Y:S02]  /*0650*/  @P4 VIADD R12, R12, 0x1 ;  /* 0x000000010c0c4836 */ /* 0x000fe40000000000 */
[----:B------:R-:W-:Y:S01]  /*0660*/  VIADD R16, R16, 0x10 ;  /* 0x0000001010107836 */ /* 0x000fe20000000000 */
[----:B------:R-:W-:Y:S01]  /*0670*/  UIADD3 UR8, UPT, UPT, UR8, 0x4, URZ ;  /* 0x0000000408087890 */ /* 0x000fe2000fffe0ff */
[----:B----4-:R-:W-:-:S02]  /*0680*/  @P1 I2FP.F32.U32 R22, R22 ;  /* 0x0000001600161245 */ /* 0x010fc40000201000 */
[----:B-----5:R-:W-:-:S03]  /*0690*/  @P1 I2FP.F32.U32 R23, R23 ;  /* 0x0000001700171245 */ /* 0x020fc60000201000 */
[----:B------:R-:W-:Y:S01]  /*06a0*/  @P1 FADD R15, R15, R22 ;  /* 0x000000160f0f1221 */ /* 0x000fe20000000000 */
[----:B--2---:R-:W-:Y:S01]  /*06b0*/  @P1 I2FP.F32.U32 R24, R24 ;  /* 0x0000001800181245 */ /* 0x004fe20000201000 */
[----:B------:R-:W-:Y:S01]  /*06c0*/  @P1 FADD R13, R13, R23 ;  /* 0x000000170d0d1221 */ /* 0x000fe20000000000 */
[----:B------:R-:W-:-:S03]  /*06d0*/  @P2 I2FP.F32.U32 R26, R26 ;  /* 0x0000001a001a2245 */ /* 0x000fc60000201000 */
[----:B------:R-:W-:Y:S01]  /*06e0*/  @P1 FADD R7, R7, R24 ;  /* 0x0000001807071221 */ /* 0x000fe20000000000 */
[----:B---3--:R-:W-:Y:S02]  /*06f0*/  @P2 I2FP.F32.U32 R4, R25 ;  /* 0x0000001900042245 */ /* 0x008fe40000201000 */
[----:B------:R-:W-:Y:S01]  /*0700*/  @P2 I2FP.F32.U32 R22, R27 ;  /* 0x0000001b00162245 */ /* 0x000fe20000201000 */
[----:B------:R-:W-:Y:S02]  /*0710*/  @P2 FADD R15, R15, R26 ;  /* 0x0000001a0f0f2221 */ /* 0x000fe40000000000 */
[----:B------:R-:W-:Y:S01]  /*0720*/  @P2 FADD R13, R13, R4 ;  /* 0x000000040d0d2221 */ /* 0x000fe20000000000 */
[----:B------:R-:W-:Y:S01]  /*0730*/  @P3 I2FP.F32.U32 R28, R28 ;  /* 0x0000001c001c3245 */ /* 0x000fe20000201000 */
[----:B------:R-:W-:Y:S01]  /*0740*/  @P2 FADD R7, R7, R22 ;  /* 0x0000001607072221 */ /* 0x000fe20000000000 */
[----:B------:R-:W-:-:S03]  /*0750*/  @P3 I2FP.F32.U32 R20, R20 ;  /* 0x0000001400143245 */ /* 0x000fc60000201000 */
[----:B------:R-:W-:Y:S01]  /*0760*/  @P3 FADD R15, R15, R28 ;  /* 0x0000001c0f0f3221 */ /* 0x000fe20000000000 */
[----:B0-----:R-:W-:Y:S01]  /*0770*/  @P4 I2FP.F32.U32 R2, R29 ;  /* 0x0000001d00024245 */ /* 0x001fe20000201000 */
[----:B------:R-:W-:Y:S01]  /*0780*/  @P3 FADD R13, R13, R20 ;  /* 0x000000140d0d3221 */ /* 0x000fe20000000000 */
[----:B------:R-:W-:Y:S02]  /*0790*/  @P4 I2FP.F32.U32 R10, R10 ;  /* 0x0000000a000a4245 */ /* 0x000fe40000201000 */
[----:B------:R-:W-:Y:S02]  /*07a0*/  @P3 I2FP.F32.U32 R8, R8 ;  /* 0x0000000800083245 */ /* 0x000fe40000201000 */
[----:B------:R-:W-:-:S03]  /*07b0*/  @P4 I2FP.F32.U32 R4, R11 ;  /* 0x0000000b00044245 */ /* 0x000fc60000201000 */
[----:B------:R-:W-:Y:S01]  /*07c0*/  @P3 FADD R7, R7, R8 ;  /* 0x0000000807073221 */ /* 0x000fe20000000000 */
[----:B------:R-:W-:Y:S01]  /*07d0*/  @P4 FADD R15, R15, R2 ;  /* 0x000000020f0f4221 */ /* 0x000fe20000000000 */
[----:B------:R-:W-:Y:S02]  /*07e0*/  @P4 FADD R13, R13, R10 ;  /* 0x0000000a0d0d4221 */ /* 0x000fe40000000000 */
[----:B------:R-:W-:Y:S01]  /*07f0*/  @P4 FADD R7, R7, R4 ;  /* 0x0000000407074221 */ /* 0x000fe20000000000 */
[----:B------:R-:W-:Y:S06]  /*0800*/  BRA.U UP1, `(.L_x_35) ;  /* 0xfffffff901cc7547 */ /* 0x000fec000b83ffff */
[----:B------:R-:W-:-:S12]  /*0810*/  UIADD3 UR7, UPT, UPT, UR8, -0x1, URZ ;  /* 0xffffffff08077890 */ /* 0x000fd8000fffe0ff */
.L_x_34:
[----:B------:R-:W0:Y:S01]  /*0820*/  LDCU UR11, c[0x0][0x398] ;  /* 0x00007300ff0b77ac */ /* 0x000e220008000800 */
[----:B------:R-:W1:Y:S01]  /*0830*/  LDCU UR8, c[0x0][0x390] ;  /* 0x00007200ff0877ac */ /* 0x000e620008000800 */
[----:B0-----:R-:W-:-:S09]  /*0840*/  ULOP3.LUT UP1, URZ, UR11, 0x1, URZ, 0xc0, !UPT ;  /* 0x000000010bff7892 */ /* 0x001fd2000f82c0ff */
[----:B-1----:R-:W-:Y:S05]  /*0850*/  BRA.U !UP1, `(.L_x_36) ;  /* 0x0000000109a07547 */ /* 0x002fea000b800000 */
[----:B------:R-:W0:Y:S01]  /*0860*/  LDCU UR11, c[0x0][0x390] ;  /* 0x00007200ff0b77ac */ /* 0x000e220008000800 */
[----:B------:R-:W-:-:S04]  /*0870*/  VIADD R8, R6, UR7 ;  /* 0x0000000706087c36 */ /* 0x000fc80008000000 */
[C---:B------:R-:W-:Y:S01]  /*0880*/  VIADD R10, R8.reuse, 0x1 ;  /* 0x00000001080a7836 */ /* 0x040fe20000000000 */
[----:B0-----:R-:W-:-:S04]  /*0890*/  ISETP.GE.AND P1, PT, R8, UR11, PT ;  /* 0x0000000b08007c0c */ /* 0x001fc8000bf26270 */
[----:B------:R-:W-:Y:S02]  /*08a0*/  ISETP.GE.AND P2, PT, R10, UR11, PT ;  /* 0x0000000b0a007c0c */ /* 0x000fe4000bf46270 */
[----:B------:R-:W-:Y:S02]  /*08b0*/  ISETP.GT.AND P1, PT, R8, -0x1, !P1 ;  /* 0xffffffff0800780c */ /* 0x000fe40004f24270 */
[----:B------:R-:W-:Y:S02]  /*08c0*/  ISETP.GT.AND P2, PT, R10, -0x1, !P2 ;  /* 0xffffffff0a00780c */ /* 0x000fe40005744270 */
[----:B------:R-:W-:Y:S02]  /*08d0*/  PLOP3.LUT P1, PT, P1, P0, PT, 0x80, 0x8 ;  /* 0x000000000008781c */ /* 0x000fe40000f21070 */
[----:B------:R-:W-:-:S11]  /*08e0*/  PLOP3.LUT P2, PT, P2, P0, PT, 0x80, 0x8 ;  /* 0x000000000008781c */ /* 0x000fd60001741070 */
[----:B------:R-:W0:Y:S01]  /*08f0*/  @P1 LDC.64 R4, c[0x0][0x380] ;  /* 0x0000e000ff041b82 */ /* 0x000e220000000a00 */
[C---:B------:R-:W-:Y:S02]  /*0900*/  @P1 IMAD R8, R19.reuse, UR11, R8 ;  /* 0x0000000b13081c24 */ /* 0x040fe4000f8e0208 */
[----:B------:R-:W-:Y:S02]  /*0910*/  @P2 IMAD R9, R19, UR11, R10 ;  /* 0x0000000b13092c24 */ /* 0x000fe4000f8e020a */
[----:B------:R-:W-:Y:S02]  /*0920*/  @P1 IMAD.SHL.U32 R8, R8, 0x4, RZ ;  /* 0x0000000408081824 */ /* 0x000fe400078e00ff */
[----:B------:R-:W-:Y:S01]  /*0930*/  @P2 IMAD.SHL.U32 R10, R9, 0x4, RZ ;  /* 0x00000004090a2824 */ /* 0x000fe200078e00ff */
[----:B------:R-:W1:Y:S02]  /*0940*/  @P2 LDC.64 R2, c[0x0][0x380] ;  /* 0x0000e000ff022b82 */ /* 0x000e640000000a00 */
[----:B0-----:R-:W-:-:S04]  /*0950*/  @P1 IADD3 R4, P3, PT, R8, R4, RZ ;  /* 0x0000000408041210 */ /* 0x001fc80007f7e0ff */
[----:B------:R-:W-:Y:S02]  /*0960*/  @P1 LEA.HI.X.SX32 R5, R8, R5, 0x1, P3 ;  /* 0x0000000508051211 */ /* 0x000fe400018f0eff */
[----:B-1----:R-:W-:-:S03]  /*0970*/  @P2 IADD3 R2, P3, PT, R10, R2, RZ ;  /* 0x000000020a022210 */ /* 0x002fc60007f7e0ff */
[----:B------:R-:W2:Y:S01]  /*0980*/  @P1 LDG.E.U8 R8, desc[UR12][R4.64] ;  /* 0x0000000c04081981 */ /* 0x000ea2000c1e1100 */
[----:B------:R-:W-:-:S03]  /*0990*/  @P2 LEA.HI.X.SX32 R3, R10, R3, 0x1, P3 ;  /* 0x000000030a032211 */ /* 0x000fc600018f0eff */
[----:B------:R-:W3:Y:S04]  /*09a0*/  @P1 LDG.E.U8 R9, desc[UR12][R4.64+0x1] ;  /* 0x0000010c04091981 */ /* 0x000ee8000c1e1100 */
[----:B------:R-:W4:Y:S04]  /*09b0*/  @P1 LDG.E.U8 R11, desc[UR12][R4.64+0x2] ;  /* 0x0000020c040b1981 */ /* 0x000f28000c1e1100 */
[----:B------:R-:W5:Y:S04]  /*09c0*/  @P2 LDG.E.U8 R18, desc[UR12][R2.64] ;  /* 0x0000000c02122981 */ /* 0x000f68000c1e1100 */
[----:B------:R-:W5:Y:S04]  /*09d0*/  @P2 LDG.E.U8 R20, desc[UR12][R2.64+0x1] ;  /* 0x0000010c02142981 */ /* 0x000f68000c1e1100 */
[----:B------:R-:W5:Y:S01]  /*09e0*/  @P2 LDG.E.U8 R21, desc[UR12][R2.64+0x2] ;  /* 0x0000020c02152981 */ /* 0x000f62000c1e1100 */
[----:B------:R-:W-:Y:S01]  /*09f0*/  @P1 VIADD R12, R12, 0x1 ;  /* 0x000000010c0c1836 */ /* 0x000fe20000000000 */
[----:B------:R-:W-:-:S03]  /*0a00*/  UIADD3 UR7, UPT, UPT, UR7, 0x2, URZ ;  /* 0x0000000207077890 */ /* 0x000fc6000fffe0ff */
[----:B------:R-:W-:Y:S01]  /*0a10*/  @P2 VIADD R12, R12, 0x1 ;  /* 0x000000010c0c2836 */ /* 0x000fe20000000000 */
[----:B--2---:R-:W-:Y:S02]  /*0a20*/  @P1 I2FP.F32.U32 R8, R8 ;  /* 0x0000000800081245 */ /* 0x004fe40000201000 */
[----:B---3--:R-:W-:-:S03]  /*0a30*/  @P1 I2FP.F32.U32 R10, R9 ;  /* 0x00000009000a1245 */ /* 0x008fc60000201000 */
[----:B------:R-:W-:Y:S01]  /*0a40*/  @P1 FADD R15, R15, R8 ;  /* 0x000000080f0f1221 */ /* 0x000fe20000000000 */
[----:B----4-:R-:W-:Y:S01]  /*0a50*/  @P1 I2FP.F32.U32 R16, R11 ;  /* 0x0000000b00101245 */ /* 0x010fe20000201000 */
[----:B------:R-:W-:Y:S01]  /*0a60*/  @P1 FADD R13, R13, R10 ;  /* 0x0000000a0d0d1221 */ /* 0x000fe20000000000 */
[----:B-----5:R-:W-:-:S03]  /*0a70*/  @P2 I2FP.F32.U32 R18, R18 ;  /* 0x0000001200122245 */ /* 0x020fc60000201000 */
[----:B------:R-:W-:Y:S01]  /*0a80*/  @P1 FADD R7, R7, R16 ;  /* 0x0000001007071221 */ /* 0x000fe20000000000 */
[----:B------:R-:W-:Y:S01]  /*0a90*/  @P2 I2FP.F32.U32 R20, R20 ;  /* 0x0000001400142245 */ /* 0x000fe20000201000 */
[----:B------:R-:W-:Y:S01]  /*0aa0*/  @P2 FADD R15, R15, R18 ;  /* 0x000000120f0f2221 */ /* 0x000fe20000000000 */
[----:B------:R-:W-:-:S03]  /*0ab0*/  @P2 I2FP.F32.U32 R4, R21 ;  /* 0x0000001500042245 */ /* 0x000fc60000201000 */
[----:B------:R-:W-:Y:S02]  /*0ac0*/  @P2 FADD R13, R13, R20 ;  /* 0x000000140d0d2221 */ /* 0x000fe40000000000 */
[----:B------:R-:W-:-:S07]  /*0ad0*/  @P2 FADD R7, R7, R4 ;  /* 0x0000000407072221 */ /* 0x000fce0000000000 */
.L_x_36:
[----:B------:R-:W-:Y:S01]  /*0ae0*/  VIADD R2, R6, UR7 ;  /* 0x0000000706027c36 */ /* 0x000fe20008000000 */
[----:B------:R-:W-:Y:S04]  /*0af0*/  BSSY.RECONVERGENT B0, `(.L_x_37) ;  /* 0x0000014000007945 */ /* 0x000fe80003800200 */
[----:B------:R-:W-:-:S04]  /*0b00*/  ISETP.GE.AND P1, PT, R2, UR8, PT ;  /* 0x0000000802007c0c */ /* 0x000fc8000bf26270 */
[----:B------:R-:W-:-:S04]  /*0b10*/  ISETP.GT.AND P1, PT, R2, -0x1, !P1 ;  /* 0xffffffff0200780c */ /* 0x000fc80004f24270 */
[----:B------:R-:W-:-:S13]  /*0b20*/  PLOP3.LUT P1, PT, P1, P0, PT, 0x80, 0x8 ;  /* 0x000000000008781c */ /* 0x000fda0000f21070 */
[----:B------:R-:W-:Y:S05]  /*0b30*/  @!P1 BRA `(.L_x_38) ;  /* 0x00000000003c9947 */ /* 0x000fea0003800000 */
[----:B------:R-:W0:Y:S01]  /*0b40*/  LDCU.64 UR14, c[0x0][0x380] ;  /* 0x00007000ff0e77ac */ /* 0x000e220008000a00 */
[----:B------:R-:W-:-:S04]  /*0b50*/  IMAD R19, R19, UR8, R2 ;  /* 0x0000000813137c24 */ /* 0x000fc8000f8e0202 */
[----:B------:R-:W-:-:S05]  /*0b60*/  IMAD.SHL.U32 R19, R19, 0x4, RZ ;  /* 0x0000000413137824 */ /* 0x000fca00078e00ff */
[----:B0-----:R-:W-:-:S04]  /*0b70*/  IADD3 R2, P0, PT, R19, UR14, RZ ;  /* 0x0000000e13027c10 */ /* 0x001fc8000ff1e0ff */
[----:B------:R-:W-:-:S05]  /*0b80*/  LEA.HI.X.SX32 R3, R19, UR15, 0x1, P0 ;  /* 0x0000000f13037c11 */ /* 0x000fca00080f0eff */
[----:B------:R-:W2:Y:S04]  /*0b90*/  LDG.E.U8 R4, desc[UR12][R2.64] ;  /* 0x0000000c02047981 */ /* 0x000ea8000c1e1100 */
[----:B------:R-:W3:Y:S04]  /*0ba0*/  LDG.E.U8 R5, desc[UR12][R2.64+0x1] ;  /* 0x0000010c02057981 */ /* 0x000ee8000c1e1100 */
[----:B------:R-:W4:Y:S01]  /*0bb0*/  LDG.E.U8 R9, desc[UR12][R2.64+0x2] ;  /* 0x0000020c02097981 */ /* 0x000f22000c1e1100 */
[----:B------:R-:W-:Y:S01]  /*0bc0*/  VIADD R12, R12, 0x1 ;  /* 0x000000010c0c7836 */ /* 0x000fe20000000000 */
[----:B--2---:R-:W-:-:S02]  /*0bd0*/  I2FP.F32.U32 R4, R4 ;  /* 0x0000000400047245 */ /* 0x004fc40000201000 */
[----:B---3--:R-:W-:-:S03]  /*0be0*/  I2FP.F32.U32 R8, R5 ;  /* 0x0000000500087245 */ /* 0x008fc60000201000 */
[----:B------:R-:W-:Y:S01]  /*0bf0*/  FADD R15, R15, R4 ;  /* 0x000000040f0f7221 */ /* 0x000fe20000000000 */
[----:B----4-:R-:W-:Y:S01]  /*0c00*/  I2FP.F32.U32 R10, R9 ;  /* 0x00000009000a7245 */ /* 0x010fe20000201000 */
[----:B------:R-:W-:-:S04]  /*0c10*/  FADD R13, R13, R8 ;  /* 0x000000080d0d7221 */ /* 0x000fc80000000000 */
[----:B------:R-:W-:-:S07]  /*0c20*/  FADD R7, R7, R10 ;  /* 0x0000000a07077221 */ /* 0x000fce0000000000 */
.L_x_38:
[----:B------:R-:W-:Y:S05]  /*0c30*/  BSYNC.RECONVERGENT B0 ;  /* 0x0000000000007941 */ /* 0x000fea0003800200 */
.L_x_37:
[----:B------:R-:W-:Y:S05]  /*0c40*/  BRA.U UP0, `(.L_x_39) ;  /* 0xfffffff500707547 */ /* 0x000fea000b83ffff */
[----:B------:R-:W-:-:S07]  /*0c50*/  I2FP.F32.S32 R3, R12 ;  /* 0x0000000c00037245 */ /* 0x000fce0000201400 */
.L_x_33:
[----:B------:R-:W0:Y:S01]  /*0c60*/  MUFU.RCP R0, R3 ;  /* 0x0000000300007308 */ /* 0x000e220000001000 */
[----:B------:R-:W-:Y:S01]  /*0c70*/  IMAD R2, R17, UR8, R6 ;  /* 0x0000000811027c24 */ /* 0x000fe2000f8e0206 */
[----:B------:R-:W-:Y:S03]  /*0c80*/  BSSY.RECONVERGENT B0, `(.L_x_40) ;  /* 0x000000d000007945 */ /* 0x000fe60003800200 */
[----:B------:R-:W-:-:S03]  /*0c90*/  IMAD.SHL.U32 R2, R2, 0x4, RZ ;  /* 0x0000000402027824 */ /* 0x000fc600078e00ff */
[----:B------:R-:W1:Y:S01]  /*0ca0*/  FCHK P0, R15, R3 ;  /* 0x000000030f007302 */ /* 0x000e620000000000 */
[----:B0-----:R-:W-:-:S04]  /*0cb0*/  FFMA R5, R0, -R3, 1 ;  /* 0x3f80000000057423 */ /* 0x001fc80000000803 */
[----:B------:R-:W-:-:S04]  /*0cc0*/  FFMA R0, R0, R5, R0 ;  /* 0x0000000500007223 */ /* 0x000fc80000000000 */
[----:B------:R-:W-:-:S04]  /*0cd0*/  FFMA R4, R0, R15, RZ ;  /* 0x0000000f00047223 */ /* 0x000fc800000000ff */
[----:B------:R-:W-:-:S04]  /*0ce0*/  FFMA R5, R4, -R3, R15 ;  /* 0x8000000304057223 */ /* 0x000fc8000000000f */
[----:B------:R-:W-:Y:S01]  /*0cf0*/  FFMA R8, R0, R5, R4 ;  /* 0x0000000500087223 */ /* 0x000fe20000000004 */
[----:B-1----:R-:W-:Y:S06]  /*0d00*/  @!P0 BRA `(.L_x_41) ;  /* 0x0000000000108947 */ /* 0x002fec0003800000 */
[----:B------:R-:W-:Y:S01]  /*0d10*/  IMAD.MOV.U32 R0, RZ, RZ, R15 ;  /* 0x000000ffff007224 */ /* 0x000fe200078e000f */
[----:B------:R-:W-:-:S07]  /*0d20*/  MOV R8, 0xd40 ;  /* 0x00000d4000087802 */ /* 0x000fce0000000f00 */
[----:B------:R-:W-:Y:S05]  /*0d30*/  CALL.REL.NOINC `($__internal_3_$__cuda_sm3x_div_rn_noftz_f32_slowpath) ;  /* 0x0000000000b47944 */ /* 0x000fea0003c00000 */
[----:B------:R-:W-:-:S07]  /*0d40*/  IMAD.MOV.U32 R8, RZ, RZ, R0 ;  /* 0x000000ffff087224 */ /* 0x000fce00078e0000 */
.L_x_41:
[----:B------:R-:W-:Y:S05]  /*0d50*/  BSYNC.RECONVERGENT B0 ;  /* 0x0000000000007941 */ /* 0x000fea0003800200 */
.L_x_40:
[----:B------:R-:W0:Y:S01]  /*0d60*/  LDCU.64 UR4, c[0x0][0x388] ;  /* 0x00007100ff0477ac */ /* 0x000e220008000a00 */
[----:B------:R-:W-:Y:S01]  /*0d70*/  F2I.U32.TRUNC.NTZ R9, R8 ;  /* 0x0000000800097305 */ /* 0x000fe2000020f000 */
[----:B------:R-:W-:Y:S01]  /*0d80*/  SHF.R.S32.HI R6, RZ, 0x1f, R2 ;  /* 0x0000001fff067819 */ /* 0x000fe20000011402 */
[----:B------:R-:W-:Y:S06]  /*0d90*/  BSSY.RECONVERGENT B0, `(.L_x_42) ;  /* 0x0000010000007945 */ /* 0x000fec0003800200 */
[----:B------:R-:W1:Y:S01]  /*0da0*/  MUFU.RCP R0, R3 ;  /* 0x0000000300007308 */ /* 0x000e620000001000 */
[----:B0-----:R-:W-:-:S04]  /*0db0*/  IADD3 R4, P0, PT, R2, UR4, RZ ;  /* 0x0000000402047c10 */ /* 0x001fc8000ff1e0ff */
[----:B------:R-:W-:Y:S01]  /*0dc0*/  IADD3.X R5, PT, PT, R6, UR5, RZ, P0, !PT ;  /* 0x0000000506057c10 */ /* 0x000fe200087fe4ff */
[----:B-1----:R-:W-:-:S04]  /*0dd0*/  FFMA R11, R0, -R3, 1 ;  /* 0x3f800000000b7423 */ /* 0x002fc80000000803 */
[----:B------:R0:W-:Y:S03]  /*0de0*/  STG.E.U8 desc[UR12][R4.64], R9 ;  /* 0x0000000904007986 */ /* 0x0001e6000c10110c */
[----:B------:R-:W1:Y:S01]  /*0df0*/  FCHK P0, R13, R3 ;  /* 0x000000030d007302 */ /* 0x000e620000000000 */
[----:B------:R-:W-:-:S04]  /*0e00*/  FFMA R0, R0, R11, R0 ;  /* 0x0000000b00007223 */ /* 0x000fc80000000000 */
[----:B------:R-:W-:-:S04]  /*0e10*/  FFMA R10, R0, R13, RZ ;  /* 0x0000000d000a7223 */ /* 0x000fc800000000ff */
[----:B------:R-:W-:-:S04]  /*0e20*/  FFMA R11, R10, -R3, R13 ;  /* 0x800000030a0b7223 */ /* 0x000fc8000000000d */
[----:B------:R-:W-:Y:S01]  /*0e30*/  FFMA R10, R0, R11, R10 ;  /* 0x0000000b000a7223 */ /* 0x000fe2000000000a */
[----:B01----:R-:W-:Y:S06]  /*0e40*/  @!P0 BRA `(.L_x_43) ;  /* 0x0000000000108947 */ /* 0x003fec0003800000 */
[----:B------:R-:W-:Y:S01]  /*0e50*/  IMAD.MOV.U32 R0, RZ, RZ, R13 ;  /* 0x000000ffff007224 */ /* 0x000fe200078e000d */
[----:B------:R-:W-:-:S07]  /*0e60*/  MOV R8, 0xe80 ;  /* 0x00000e8000087802 */ /* 0x000fce0000000f00 */
[----:B------:R-:W-:Y:S05]  /*0e70*/  CALL.REL.NOINC `($__internal_3_$__cuda_sm3x_div_rn_noftz_f32_slowpath) ;  /* 0x0000000000647944 */ /* 0x000fea0003c00000 */
[----:B------:R-:W-:-:S07]  /*0e80*/  IMAD.MOV.U32 R10, RZ, RZ, R0 ;  /* 0x000000ffff0a7224 */ /* 0x000fce00078e0000 */
.L_x_43:
[----:B------:R-:W-:Y:S05]  /*0e90*/  BSYNC.RECONVERGENT B0 ;  /* 0x0000000000007941 */ /* 0x000fea0003800200 */
.L_x_42:
[----:B------:R-:W0:Y:S01]  /*0ea0*/  F2I.U32.TRUNC.NTZ R9, R10 ;  /* 0x0000000a00097305 */ /* 0x000e22000020f000 */
[----:B------:R-:W-:Y:S07]  /*0eb0*/  BSSY.RECONVERGENT B0, `(.L_x_44) ;  /* 0x000000d000007945 */ /* 0x000fee0003800200 */
[----:B------:R-:W1:Y:S01]  /*0ec0*/  MUFU.RCP R0, R3 ;  /* 0x0000000300007308 */ /* 0x000e620000001000 */
[----:B0-----:R0:W-:Y:S07]  /*0ed0*/  STG.E.U8 desc[UR12][R4.64+0x1], R9 ;  /* 0x0000010904007986 */ /* 0x0011ee000c10110c */
[----:B------:R-:W2:Y:S01]  /*0ee0*/  FCHK P0, R7, R3 ;  /* 0x0000000307007302 */ /* 0x000ea20000000000 */
[----:B-1----:R-:W-:-:S04]  /*0ef0*/  FFMA R11, R0, -R3, 1 ;  /* 0x3f800000000b7423 */ /* 0x002fc80000000803 */
[----:B------:R-:W-:-:S04]  /*0f00*/  FFMA R0, R0, R11, R0 ;  /* 0x0000000b00007223 */ /* 0x000fc80000000000 */
[----:B------:R-:W-:-:S04]  /*0f10*/  FFMA R8, R0, R7, RZ ;  /* 0x0000000700087223 */ /* 0x000fc800000000ff */
[----:B------:R-:W-:-:S04]  /*0f20*/  FFMA R11, R8, -R3, R7 ;  /* 0x80000003080b7223 */ /* 0x000fc80000000007 */
[----:B------:R-:W-:Y:S01]  /*0f30*/  FFMA R0, R0, R11, R8 ;  /* 0x0000000b00007223 */ /* 0x000fe20000000008 */
[----:B0-2---:R-:W-:Y:S06]  /*0f40*/  @!P0 BRA `(.L_x_45) ;  /* 0x00000000000c8947 */ /* 0x005fec0003800000 */
[----:B------:R-:W-:Y:S01]  /*0f50*/  IMAD.MOV.U32 R0, RZ, RZ, R7 ;  /* 0x000000ffff007224 */ /* 0x000fe200078e0007 */
[----:B------:R-:W-:-:S07]  /*0f60*/  MOV R8, 0xf80 ;  /* 0x00000f8000087802 */ /* 0x000fce0000000f00 */
[----:B------:R-:W-:Y:S05]  /*0f70*/  CALL.REL.NOINC `($__internal_3_$__cuda_sm3x_div_rn_noftz_f32_slowpath) ;  /* 0x0000000000247944 */ /* 0x000fea0003c00000 */
.L_x_45:
[----:B------:R-:W-:Y:S05]  /*0f80*/  BSYNC.RECONVERGENT B0 ;  /* 0x0000000000007941 */ /* 0x000fea0003800200 */
.L_x_44:
[----:B------:R-:W0:Y:S01]  /*0f90*/  LDCU.64 UR4, c[0x0][0x380] ;  /* 0x00007000ff0477ac */ /* 0x000e220008000a00 */
[----:B------:R-:W1:Y:S02]  /*0fa0*/  F2I.U32.TRUNC.NTZ R7, R0 ;  /* 0x0000000000077305 */ /* 0x000e64000020f000 */
[----:B-1----:R-:W-:Y:S01]  /*0fb0*/  STG.E.U8 desc[UR12][R4.64+0x2], R7 ;  /* 0x0000020704007986 */ /* 0x002fe2000c10110c */
[----:B0-----:R-:W-:-:S04]  /*0fc0*/  IADD3 R2, P0, PT, R2, UR4, RZ ;  /* 0x0000000402027c10 */ /* 0x001fc8000ff1e0ff */
[----:B------:R-:W-:-:S06]  /*0fd0*/  IADD3.X R3, PT, PT, R6, UR5, RZ, P0, !PT ;  /* 0x0000000506037c10 */ /* 0x000fcc00087fe4ff */
[----:B------:R-:W2:Y:S04]  /*0fe0*/  LDG.E.U8 R3, desc[UR12][R2.64+0x3] ;  /* 0x0000030c02037981 */ /* 0x000ea8000c1e1100 */
[----:B--2---:R-:W-:Y:S01]  /*0ff0*/  STG.E.U8 desc[UR12][R4.64+0x3], R3 ;  /* 0x0000030304007986 */ /* 0x004fe2000c10110c */
[----:B------:R-:W-:Y:S05]  /*1000*/  EXIT ;  /* 0x000000000000794d */ /* 0x000fea0003800000 */
        .weak           $__internal_3_$__cuda_sm3x_div_rn_noftz_f32_slowpath
        .type           $__internal_3_$__cuda_sm3x_div_rn_noftz_f32_slowpath,@function
        .size           $__internal_3_$__cuda_sm3x_div_rn_noftz_f32_slowpath,(.L_x_64 - $__internal_3_$__cuda_sm3x_div_rn_noftz_f32_slowpath)
$__internal_3_$__cuda_sm3x_div_rn_noftz_f32_slowpath:
[--C-:B------:R-:W-:Y:S01]  /*1010*/  SHF.R.U32.HI R10, RZ, 0x17, R3.reuse ;  /* 0x00000017ff0a7819 */ /* 0x100fe20000011603 */
[----:B------:R-:W-:Y:S01]  /*1020*/  BSSY.RECONVERGENT B1, `(.L_x_46) ;  /* 0x0000063000017945 */ /* 0x000fe20003800200 */
[----:B------:R-:W-:Y:S01]  /*1030*/  SHF.R.U32.HI R9, RZ, 0x17, R0 ;  /* 0x00000017ff097819 */ /* 0x000fe20000011600 */
[----:B------:R-:W-:Y:S01]  /*1040*/  IMAD.MOV.U32 R11, RZ, RZ, R3 ;  /* 0x000000ffff0b7224 */ /* 0x000fe200078e0003 */
[----:B------:R-:W-:Y:S02]  /*1050*/  LOP3.LUT R10, R10, 0xff, RZ, 0xc0, !PT ;  /* 0x000000ff0a0a7812 */ /* 0x000fe400078ec0ff */
[----:B------:R-:W-:-:S03]  /*1060*/  LOP3.LUT R16, R9, 0xff, RZ, 0xc0, !PT ;  /* 0x000000ff09107812 */ /* 0x000fc600078ec0ff */
[----:B------:R-:W-:Y:S02]  /*1070*/  VIADD R14, R10, 0xffffffff ;  /* 0xffffffff0a0e7836 */ /* 0x000fe40000000000 */
[----:B------:R-:W-:-:S03]  /*1080*/  VIADD R12, R16, 0xffffffff ;  /* 0xffffffff100c7836 */ /* 0x000fc60000000000 */
        /* <DEDUP_REMOVED lines=22> */
[----:B------:R-:W-:Y:S02]  /*11f0*/  @P0 IMAD.MOV.U32 R9, RZ, RZ, RZ ;  /* 0x000000ffff090224 */ /* 0x000fe400078e00ff */
[----:B------:R-:W-:Y:S01]  /*1200*/  @!P0 FFMA R0, R0, 1.84467440737095516160e+19, RZ ;  /* 0x5f80000000008823 */ /* 0x000fe200000000ff */
[----:B------:R-:W-:Y:S02]  /*1210*/  @!P0 IMAD.MOV.U32 R9, RZ, RZ, -0x40 ;  /* 0xffffffc0ff098424 */ /* 0x000fe400078e00ff */
[----:B------:R-:W-:Y:S02]  /*1220*/  @!P1 FFMA R11, R3, 1.84467440737095516160e+19, RZ ;  /* 0x5f800000030b9823 */ /* 0x000fe400000000ff */
[----:B------:R-:W-:-:S07]  /*1230*/  @!P1 VIADD R9, R9, 0x40 ;  /* 0x0000004009099836 */ /* 0x000fce0000000000 */
.L_x_47:
[----:B------:R-:W-:Y:S01]  /*1240*/  LEA R12, R10, 0xc0800000, 0x17 ;  /* 0xc08000000a0c7811 */ /* 0x000fe200078eb8ff */
[----:B------:R-:W-:Y:S04]  /*1250*/  BSSY.RECONVERGENT B2, `(.L_x_52) ;  /* 0x0000036000027945 */ /* 0x000fe80003800200 */
[----:B------:R-:W-:Y:S02]  /*1260*/  IMAD.IADD R12, R11, 0x1, -R12 ;  /* 0x000000010b0c7824 */ /* 0x000fe400078e0a0c */
[----:B------:R-:W-:Y:S02]  /*1270*/  VIADD R11, R16, 0xffffff81 ;  /* 0xffffff81100b7836 */ /* 0x000fe40000000000 */
        /* <DEDUP_REMOVED lines=13> */
[----:B------:R-:W-:-:S05]  /*1350*/  LOP3.LUT R10, R10, 0xff, RZ, 0xc0, !PT ;  /* 0x000000ff0a0a7812 */ /* 0x000fca00078ec0ff */
[----:B------:R-:W-:-:S04]  /*1360*/  IMAD.IADD R16, R10, 0x1, R9 ;  /* 0x000000010a107824 */ /* 0x000fc800078e0209 */
        /* <DEDUP_REMOVED lines=11> */
[C---:B------:R-:W-:Y:S02]  /*1420*/  VIADD R12, R16.reuse, 0x20 ;  /* 0x00000020100c7836 */ /* 0x040fe40000000000 */
[-CC-:B------:R-:W-:Y:S01]  /*1430*/  FFMA.RM R10, R19, R15.reuse, R14.reuse ;  /* 0x0000000f130a7223 */ /* 0x180fe2000000400e */
[C---:B------:R-:W-:Y:S02]  /*1440*/  ISETP.NE.AND P2, PT, R16.reuse, RZ, PT ;  /* 0x000000ff1000720c */ /* 0x040fe40003f45270 */
[----:B------:R-:W-:Y:S01]  /*1450*/  LOP3.LUT R11, R9, 0x7fffff, RZ, 0xc0, !PT ;  /* 0x007fffff090b7812 */ /* 0x000fe200078ec0ff */
[----:B------:R-:W-:Y:S01]  /*1460*/  FFMA.RP R9, R19, R15, R14 ;  /* 0x0000000f13097223 */ /* 0x000fe2000000800e */
[----:B------:R-:W-:Y:S01]  /*1470*/  IMAD.MOV R14, RZ, RZ, -R16 ;  /* 0x000000ffff0e7224 */ /* 0x000fe200078e0a10 */
[----:B------:R-:W-:Y:S02]  /*1480*/  ISETP.NE.AND P1, PT, R16, RZ, PT ;  /* 0x000000ff1000720c */ /* 0x000fe40003f25270 */
        /* <DEDUP_REMOVED lines=10> */
[----:B------:R-:W-:-:S05]  /*1530*/  LOP3.LUT R9, R9, R10, RZ, 0xc0, !PT ;  /* 0x0000000a09097212 */ /* 0x000fca00078ec0ff */
[----:B------:R-:W-:-:S05]  /*1540*/  IMAD.IADD R9, R12, 0x1, R9 ;  /* 0x000000010c097824 */ /* 0x000fca00078e0209 */
[----:B------:R-:W-:Y:S01]  /*1550*/  LOP3.LUT R0, R9, R0, RZ, 0xfc, !PT ;  /* 0x0000000009007212 */ /* 0x000fe200078efcff */
[----:B------:R-:W-:Y:S06]  /*1560*/  BRA `(.L_x_55) ;  /* 0x0000000000107947 */ /* 0x000fec0003800000 */
.L_x_54:
[----:B------:R-:W-:-:S04]  /*1570*/  LOP3.LUT R0, R0, 0x80000000, RZ, 0xc0, !PT ;  /* 0x8000000000007812 */ /* 0x000fc800078ec0ff */
[----:B------:R-:W-:Y:S01]  /*1580*/  LOP3.LUT R0, R0, 0x7f800000, RZ, 0xfc, !PT ;  /* 0x7f80000000007812 */ /* 0x000fe200078efcff */
[----:B------:R-:W-:Y:S06]  /*1590*/  BRA `(.L_x_55) ;  /* 0x0000000000047947 */ /* 0x000fec0003800000 */
.L_x_53:
[----:B------:R-:W-:-:S07]  /*15a0*/  IMAD R0, R9, 0x800000, R0 ;  /* 0x0080000009007824 */ /* 0x000fce00078e0200 */
.L_x_55:
[----:B------:R-:W-:Y:S05]  /*15b0*/  BSYNC.RECONVERGENT B2 ;  /* 0x0000000000027941 */ /* 0x000fea0003800200 */
.L_x_52:
[----:B------:R-:W-:Y:S05]  /*15c0*/  BRA `(.L_x_56) ;  /* 0x0000000000207947 */ /* 0x000fea0003800000 */
.L_x_51:
[----:B------:R-:W-:-:S04]  /*15d0*/  LOP3.LUT R0, R11, 0x80000000, R0, 0x48, !PT ;  /* 0x800000000b007812 */ /* 0x000fc800078e4800 */
[----:B------:R-:W-:Y:S01]  /*15e0*/  LOP3.LUT R0, R0, 0x7f800000, RZ, 0xfc, !PT ;  /* 0x7f80000000007812 */ /* 0x000fe200078efcff */
[----:B------:R-:W-:Y:S06]  /*15f0*/  BRA `(.L_x_56) ;  /* 0x0000000000147947 */ /* 0x000fec0003800000 */
.L_x_50:
[----:B------:R-:W-:Y:S01]  /*1600*/  LOP3.LUT R0, R11, 0x80000000, R0, 0x48, !PT ;  /* 0x800000000b007812 */ /* 0x000fe200078e4800 */
[----:B------:R-:W-:Y:S06]  /*1610*/  BRA `(.L_x_56) ;  /* 0x00000000000c7947 */ /* 0x000fec0003800000 */
.L_x_49:
[----:B------:R-:W0:Y:S01]  /*1620*/  MUFU.RSQ R0, -QNAN ;  /* 0xffc0000000007908 */ /* 0x000e220000001400 */
[----:B------:R-:W-:Y:S05]  /*1630*/  BRA `(.L_x_56) ;  /* 0x0000000000047947 */ /* 0x000fea0003800000 */
.L_x_48:
[----:B------:R-:W-:-:S07]  /*1640*/  FADD.FTZ R0, R0, R3 ;  /* 0x0000000300007221 */ /* 0x000fce0000010000 */
.L_x_56:
[----:B------:R-:W-:Y:S05]  /*1650*/  BSYNC.RECONVERGENT B1 ;  /* 0x0000000000017941 */ /* 0x000fea0003800200 */
.L_x_46:
[----:B------:R-:W-:-:S04]  /*1660*/  IMAD.MOV.U32 R9, RZ, RZ, 0x0 ;  /* 0x00000000ff097424 */ /* 0x000fc800078e00ff */
[----:B0-----:R-:W-:Y:S05]  /*1670*/  RET.REL.NODEC R8 `(blur) ;  /* 0xffffffe808607950 */ /* 0x001fea0003c3ffff */
.L_x_57:
        /* <DEDUP_REMOVED lines=16> */
.L_x_64:


//--------------------- .text.invert              --------------------------
	.section	.text.invert,"ax",@progbits
	.align	128
        .global         invert
        .type           invert,@function
        .size           invert,(.L_x_69 - invert)
        .other          invert,@"STO_CUDA_ENTRY STV_DEFAULT"
invert:
.text.invert:
        /* <DEDUP_REMOVED lines=22> */
[----:B------:R-:W-:Y:S02]  /*0160*/  IADD3.X R5, PT, PT, R5, UR11, RZ, P0, !PT ;  /* 0x0000000b05057c10 */ /* 0x000fe400087fe4ff */
[----:B--2---:R-:W-:-:S05]  /*0170*/  LOP3.LUT R7, RZ, R6, RZ, 0x33, !PT ;  /* 0x00000006ff077212 */ /* 0x004fca00078e33ff */
[----:B------:R-:W-:Y:S04]  /*0180*/  STG.E.U8 desc[UR4][R4.64], R7 ;  /* 0x0000000704007986 */ /* 0x000fe8000c101104 */
[----:B------:R-:W2:Y:S02]  /*0190*/  LDG.E.U8 R0, desc[UR4][R2.64+0x1] ;  /* 0x0000010402007981 */ /* 0x000ea4000c1e1100 */
[----:B--2---:R-:W-:-:S05]  /*01a0*/  LOP3.LUT R9, RZ, R0, RZ, 0x33, !PT ;  /* 0x00000000ff097212 */ /* 0x004fca00078e33ff */
[----:B------:R-:W-:Y:S04]  /*01b0*/  STG.E.U8 desc[UR4][R4.64+0x1], R9 ;  /* 0x0000010904007986 */ /* 0x000fe8000c101104 */
[----:B------:R-:W2:Y:S02]  /*01c0*/  LDG.E.U8 R0, desc[UR4][R2.64+0x2] ;  /* 0x0000020402007981 */ /* 0x000ea4000c1e1100 */
[----:B--2---:R-:W-:-:S05]  /*01d0*/  LOP3.LUT R11, RZ, R0, RZ, 0x33, !PT ;  /* 0x00000000ff0b7212 */ /* 0x004fca00078e33ff */
[----:B------:R-:W-:Y:S04]  /*01e0*/  STG.E.U8 desc[UR4][R4.64+0x2], R11 ;  /* 0x0000020b04007986 */ /* 0x000fe8000c101104 */
[----:B------:R-:W2:Y:S04]  /*01f0*/  LDG.E.U8 R13, desc[UR4][R2.64+0x3] ;  /* 0x00000304020d7981 */ /* 0x000ea8000c1e1100 */
[----:B--2---:R-:W-:Y:S01]  /*0200*/  STG.E.U8 desc[UR4][R4.64+0x3], R13 ;  /* 0x0000030d04007986 */ /* 0x004fe2000c101104 */
[----:B------:R-:W-:Y:S05]  /*0210*/  EXIT ;  /* 0x000000000000794d */ /* 0x000fea0003800000 */
.L_x_58:
        /* <DEDUP_REMOVED lines=14> */
.L_x_69:


//--------------------- .text.brightness          --------------------------
	.section	.text.brightness,"ax",@progbits
	.align	128
        .global         brightness
        .type           brightness,@function
        .size           brightness,(.L_x_70 - brightness)
        .other          brightness,@"STO_CUDA_ENTRY STV_DEFAULT"
brightness:
.text.brightness:
        /* <DEDUP_REMOVED lines=16> */
[----:B------:R-:W-:Y:S01]  /*0100*/  IMAD.SHL.U32 R0, R0, 0x4, RZ ;  /* 0x0000000400007824 */ /* 0x000fe200078e00ff */
[----:B------:R-:W2:Y:S04]  /*0110*/  LDCU UR7, c[0x0][0x398] ;  /* 0x00007300ff0777ac */ /* 0x000ea80008000800 */
[----:B------:R-:W-:-:S02]  /*0120*/  SHF.R.S32.HI R5, RZ, 0x1f, R0 ;  /* 0x0000001fff057819 */ /* 0x000fc40000011400 */
[----:B0-----:R-:W-:-:S04]  /*0130*/  IADD3 R2, P0, PT, R0, UR8, RZ ;  /* 0x0000000800027c10 */ /* 0x001fc8000ff1e0ff */
[----:B------:R-:W-:-:S05]  /*0140*/  IADD3.X R3, PT, PT, R5, UR9, RZ, P0, !PT ;  /* 0x0000000905037c10 */ /* 0x000fca00087fe4ff */
[----:B-1----:R-:W3:Y:S02]  /*0150*/  LDG.E.U8 R4, desc[UR4][R2.64] ;  /* 0x0000000402047981 */ /* 0x002ee4000c1e1100 */
[----:B---3--:R-:W-:-:S05]  /*0160*/  I2FP.F32.U32 R4, R4 ;  /* 0x0000000400047245 */ /* 0x008fca0000201000 */
[----:B--2---:R-:W-:Y:S01]  /*0170*/  FMUL R6, R4, UR7 ;  /* 0x0000000704067c20 */ /* 0x004fe20008400000 */
[----:B------:R-:W-:-:S04]  /*0180*/  IADD3 R4, P0, PT, R0, UR10, RZ ;  /* 0x0000000a00047c10 */ /* 0x000fc8000ff1e0ff */
[----:B------:R-:W-:Y:S01]  /*0190*/  IADD3.X R5, PT, PT, R5, UR11, RZ, P0, !PT ;  /* 0x0000000b05057c10 */ /* 0x000fe200087fe4ff */
[----:B------:R-:W0:Y:S02]  /*01a0*/  F2I.TRUNC.NTZ R6, R6 ;  /* 0x0000000600067305 */ /* 0x000e24000020f100 */
[----:B0-----:R-:W-:-:S04]  /*01b0*/  VIMNMX R0, PT, PT, RZ, R6, !PT ;  /* 0x00000006ff007248 */ /* 0x001fc80007fe0100 */
[----:B------:R-:W-:-:S05]  /*01c0*/  VIMNMX R7, PT, PT, R0, 0xff, PT ;  /* 0x000000ff00077848 */ /* 0x000fca0003fe0100 */
[----:B------:R0:W-:Y:S04]  /*01d0*/  STG.E.U8 desc[UR4][R4.64], R7 ;  /* 0x0000000704007986 */ /* 0x0001e8000c101104 */
[----:B------:R-:W2:Y:S02]  /*01e0*/  LDG.E.U8 R0, desc[UR4][R2.64+0x1] ;  /* 0x0000010402007981 */ /* 0x000ea4000c1e1100 */
[----:B--2---:R-:W-:-:S05]  /*01f0*/  I2FP.F32.U32 R0, R0 ;  /* 0x0000000000007245 */ /* 0x004fca0000201000 */
[----:B------:R-:W-:-:S06]  /*0200*/  FMUL R0, R0, UR7 ;  /* 0x0000000700007c20 */ /* 0x000fcc0008400000 */
[----:B------:R-:W1:Y:S02]  /*0210*/  F2I.TRUNC.NTZ R0, R0 ;  /* 0x0000000000007305 */ /* 0x000e64000020f100 */
[----:B-1----:R-:W-:-:S04]  /*0220*/  VIMNMX R8, PT, PT, RZ, R0, !PT ;  /* 0x00000000ff087248 */ /* 0x002fc80007fe0100 */
[----:B------:R-:W-:-:S05]  /*0230*/  VIMNMX R9, PT, PT, R8, 0xff, PT ;  /* 0x000000ff08097848 */ /* 0x000fca0003fe0100 */
[----:B------:R-:W-:Y:S04]  /*0240*/  STG.E.U8 desc[UR4][R4.64+0x1], R9 ;  /* 0x0000010904007986 */ /* 0x000fe8000c101104 */
[----:B------:R-:W2:Y:S02]  /*0250*/  LDG.E.U8 R6, desc[UR4][R2.64+0x2] ;  /* 0x0000020402067981 */ /* 0x000ea4000c1e1100 */
[----:B--2---:R-:W-:-:S05]  /*0260*/  I2FP.F32.U32 R6, R6 ;  /* 0x0000000600067245 */ /* 0x004fca0000201000 */
[----:B------:R-:W-:-:S06]  /*0270*/  FMUL R6, R6, UR7 ;  /* 0x0000000706067c20 */ /* 0x000fcc0008400000 */
[----:B------:R-:W0:Y:S02]  /*0280*/  F2I.TRUNC.NTZ R6, R6 ;  /* 0x0000000600067305 */ /* 0x000e24000020f100 */
[----:B0-----:R-:W-:-:S04]  /*0290*/  VIMNMX R7, PT, PT, RZ, R6, !PT ;  /* 0x00000006ff077248 */ /* 0x001fc80007fe0100 */
[----:B------:R-:W-:-:S05]  /*02a0*/  VIMNMX R7, PT, PT, R7, 0xff, PT ;  /* 0x000000ff07077848 */ /* 0x000fca0003fe0100 */
[----:B------:R-:W-:Y:S04]  /*02b0*/  STG.E.U8 desc[UR4][R4.64+0x2], R7 ;  /* 0x0000020704007986 */ /* 0x000fe8000c101104 */
[----:B------:R-:W2:Y:S04]  /*02c0*/  LDG.E.U8 R11, desc[UR4][R2.64+0x3] ;  /* 0x00000304020b7981 */ /* 0x000ea8000c1e1100 */
[----:B--2---:R-:W-:Y:S01]  /*02d0*/  STG.E.U8 desc[UR4][R4.64+0x3], R11 ;  /* 0x0000030b04007986 */ /* 0x004fe2000c101104 */
[----:B------:R-:W-:Y:S05]  /*02e0*/  EXIT ;  /* 0x000000000000794d */ /* 0x000fea0003800000 */
.L_x_59:
        /* <DEDUP_REMOVED lines=9> */
.L_x_70:


//--------------------- .text.grayscale           --------------------------
	.section	.text.grayscale,"ax",@progbits
	.align	128
        .global         grayscale
        .type           grayscale,@function
        .size           grayscale,(.L_x_71 - grayscale)
        .other          grayscale,@"STO_CUDA_ENTRY STV_DEFAULT"
grayscale:
.text.grayscale:
        /* <DEDUP_REMOVED lines=20> */
[----:B-1----:R-:W2:Y:S04]  /*0140*/  LDG.E.U8 R5, desc[UR4][R2.64+0x1] ;  /* 0x0000010402057981 */ /* 0x002ea8000c1e1100 */
[----:B------:R-:W3:Y:S04]  /*0150*/  LDG.E.U8 R4, desc[UR4][R2.64] ;  /* 0x0000000402047981 */ /* 0x000ee8000c1e1100 */
[----:B------:R-:W4:Y:S04]  /*0160*/  LDG.E.U8 R6, desc[UR4][R2.64+0x2] ;  /* 0x0000020402067981 */ /* 0x000f28000c1e1100 */
[----:B------:R-:W5:Y:S01]  /*0170*/  LDG.E.U8 R7, desc[UR4][R2.64+0x3] ;  /* 0x0000030402077981 */ /* 0x000f62000c1e1100 */
[----:B--2---:R-:W-:-:S02]  /*0180*/  I2FP.F32.U32 R5, R5 ;  /* 0x0000000500057245 */ /* 0x004fc40000201000 */
[----:B---3--:R-:W-:-:S03]  /*0190*/  I2FP.F32.U32 R4, R4 ;  /* 0x0000000400047245 */ /* 0x008fc60000201000 */
[----:B------:R-:W-:Y:S01]  /*01a0*/  FMUL R5, R5, 0.58700001239776611328 ;  /* 0x3f1645a205057820 */ /* 0x000fe20000400000 */
[----:B----4-:R-:W-:-:S03]  /*01b0*/  I2FP.F32.U32 R9, R6 ;  /* 0x0000000600097245 */ /* 0x010fc60000201000 */
[----:B------:R-:W-:-:S04]  /*01c0*/  FFMA R4, R4, 0.29899999499320983887, R5 ;  /* 0x3e99168704047823 */ /* 0x000fc80000000005 */
[----:B------:R-:W-:Y:S01]  /*01d0*/  FFMA R9, R9, 0.11400000005960464478, R4 ;  /* 0x3de978d509097823 */ /* 0x000fe20000000004 */
[----:B------:R-:W-:-:S04]  /*01e0*/  IADD3 R4, P0, PT, R0, UR10, RZ ;  /* 0x0000000a00047c10 */ /* 0x000fc8000ff1e0ff */
[----:B------:R-:W-:Y:S01]  /*01f0*/  IADD3.X R5, PT, PT, R8, UR11, RZ, P0, !PT ;  /* 0x0000000b08057c10 */ /* 0x000fe200087fe4ff */
[----:B------:R-:W0:Y:S04]  /*0200*/  F2I.U32.TRUNC.NTZ R9, R9 ;  /* 0x0000000900097305 */ /* 0x000e28000020f000 */
[----:B-----5:R-:W-:Y:S04]  /*0210*/  STG.E.U8 desc[UR4][R4.64+0x3], R7 ;  /* 0x0000030704007986 */ /* 0x020fe8000c101104 */
[----:B0-----:R-:W-:Y:S04]  /*0220*/  STG.E.U8 desc[UR4][R4.64], R9 ;  /* 0x0000000904007986 */ /* 0x001fe8000c101104 */
[----:B------:R-:W-:Y:S04]  /*0230*/  STG.E.U8 desc[UR4][R4.64+0x1], R9 ;  /* 0x0000010904007986 */ /* 0x000fe8000c101104 */
[----:B------:R-:W-:Y:S01]  /*0240*/  STG.E.U8 desc[UR4][R4.64+0x2], R9 ;  /* 0x0000020904007986 */ /* 0x000fe2000c101104 */
[----:B------:R-:W-:Y:S05]  /*0250*/  EXIT ;  /* 0x000000000000794d */ /* 0x000fea0003800000 */
.L_x_60:
        /* <DEDUP_REMOVED lines=10> */
.L_x_71:


//--------------------- .nv.shared.reserved.0     --------------------------
	.section	.nv.shared.reserved.0,"aw",@nobits
	.weak		__nv_reservedSMEM_offset_0_alias
	.size		__nv_reservedSMEM_offset_0_alias, 0, 64
	.other		__nv_reservedSMEM_offset_0_alias,@"STO_CUDA_RESERVED_SHARED STV_DEFAULT"
__nv_reservedSMEM_offset_0_alias:
	.zero		0
	.zero		64


//--------------------- .nv.constant0.process     --------------------------
	.section	.nv.constant0.process,"a",@progbits
	.sectionflags	@""
	.align	4
.nv.constant0.process:
	.zero		920


//--------------------- .nv.constant0.chroma_key  --------------------------
	.section	.nv.constant0.chroma_key,"a",@progbits
	.sectionflags	@""
	.align	4
.nv.constant0.chroma_key:
	.zero		928


//--------------------- .nv.constant0.edge_detect --------------------------
	.section	.nv.constant0.edge_detect,"a",@progbits
	.sectionflags	@""
	.align	4
.nv.constant0.edge_detect:
	.zero		924


//--------------------- .nv.constant0.blur        --------------------------
	.section	.nv.constant0.blur,"a",@progbits
	.sectionflags	@""
	.align	4
.nv.constant0.blur:
	.zero		924


//--------------------- .nv.constant0.invert      --------------------------
	.section	.nv.constant0.invert,"a",@progbits
	.sectionflags	@""
	.align	4
.nv.constant0.invert:
	.zero		920


//--------------------- .nv.constant0.brightness  --------------------------
	.section	.nv.constant0.brightness,"a",@progbits
	.sectionflags	@""
	.align	4
.nv.constant0.brightness:
	.zero		924


//--------------------- .nv.constant0.grayscale   --------------------------
	.section	.nv.constant0.grayscale,"a",@progbits
	.sectionflags	@""
	.align	4
.nv.constant0.grayscale:
	.zero		920


//--------------------- SYMBOLS --------------------------

	.type		.nv.reservedSmem.offset0,@object
	.size		.nv.reservedSmem.offset0,0x4
